//
// Generated by NVIDIA NVVM Compiler
//
// Compiler Build ID: CL-36424714
// Cuda compilation tools, release 13.0, V13.0.88
// Based on NVVM 20.0.0
//

.version 9.0
.target sm_100
.address_size 64

	// .globl	_Z22creatingMeanPixelFramePfPiii

.visible .entry _Z22creatingMeanPixelFramePfPiii(
	.param .u64 .ptr .align 1 _Z22creatingMeanPixelFramePfPiii_param_0,
	.param .u64 .ptr .align 1 _Z22creatingMeanPixelFramePfPiii_param_1,
	.param .u32 _Z22creatingMeanPixelFramePfPiii_param_2,
	.param .u32 _Z22creatingMeanPixelFramePfPiii_param_3
)
{
	.reg .pred 	%p<11>;
	.reg .b32 	%r<67>;
	.reg .b32 	%f<85>;
	.reg .b64 	%rd<43>;

	ld.param.u64 	%rd2, [_Z22creatingMeanPixelFramePfPiii_param_0];
	ld.param.u64 	%rd3, [_Z22creatingMeanPixelFramePfPiii_param_1];
	ld.param.u32 	%r23, [_Z22creatingMeanPixelFramePfPiii_param_2];
	ld.param.u32 	%r24, [_Z22creatingMeanPixelFramePfPiii_param_3];
	cvta.to.global.u64 	%rd1, %rd3;
	mov.u32 	%r25, %tid.x;
	mov.u32 	%r26, %ctaid.x;
	mov.u32 	%r27, %ntid.x;
	mad.lo.s32 	%r1, %r26, %r27, %r25;
	setp.ge.s32 	%p1, %r1, %r23;
	@%p1 bra 	$L__BB0_15;
	setp.lt.s32 	%p2, %r24, 1;
	mov.f32 	%f84, 0f00000000;
	@%p2 bra 	$L__BB0_14;
	and.b32  	%r2, %r24, 15;
	setp.lt.u32 	%p3, %r24, 16;
	mov.f32 	%f84, 0f00000000;
	mov.b32 	%r63, 0;
	@%p3 bra 	$L__BB0_5;
	and.b32  	%r63, %r24, 2147483632;
	neg.s32 	%r61, %r63;
	shl.b32 	%r5, %r23, 4;
	mov.f32 	%f84, 0f00000000;
	mul.wide.s32 	%rd6, %r23, 4;
	mov.u32 	%r60, %r1;
$L__BB0_4:
	.pragma "nounroll";
	mul.wide.s32 	%rd4, %r60, 4;
	add.s64 	%rd5, %rd1, %rd4;
	ld.global.u32 	%r29, [%rd5];
	cvt.rn.f32.s32 	%f18, %r29;
	add.f32 	%f19, %f84, %f18;
	add.s64 	%rd7, %rd5, %rd6;
	ld.global.u32 	%r30, [%rd7];
	cvt.rn.f32.s32 	%f20, %r30;
	add.f32 	%f21, %f19, %f20;
	add.s64 	%rd8, %rd7, %rd6;
	ld.global.u32 	%r31, [%rd8];
	cvt.rn.f32.s32 	%f22, %r31;
	add.f32 	%f23, %f21, %f22;
	add.s64 	%rd9, %rd8, %rd6;
	ld.global.u32 	%r32, [%rd9];
	cvt.rn.f32.s32 	%f24, %r32;
	add.f32 	%f25, %f23, %f24;
	add.s64 	%rd10, %rd9, %rd6;
	ld.global.u32 	%r33, [%rd10];
	cvt.rn.f32.s32 	%f26, %r33;
	add.f32 	%f27, %f25, %f26;
	add.s64 	%rd11, %rd10, %rd6;
	ld.global.u32 	%r34, [%rd11];
	cvt.rn.f32.s32 	%f28, %r34;
	add.f32 	%f29, %f27, %f28;
	add.s64 	%rd12, %rd11, %rd6;
	ld.global.u32 	%r35, [%rd12];
	cvt.rn.f32.s32 	%f30, %r35;
	add.f32 	%f31, %f29, %f30;
	add.s64 	%rd13, %rd12, %rd6;
	ld.global.u32 	%r36, [%rd13];
	cvt.rn.f32.s32 	%f32, %r36;
	add.f32 	%f33, %f31, %f32;
	add.s64 	%rd14, %rd13, %rd6;
	ld.global.u32 	%r37, [%rd14];
	cvt.rn.f32.s32 	%f34, %r37;
	add.f32 	%f35, %f33, %f34;
	add.s64 	%rd15, %rd14, %rd6;
	ld.global.u32 	%r38, [%rd15];
	cvt.rn.f32.s32 	%f36, %r38;
	add.f32 	%f37, %f35, %f36;
	add.s64 	%rd16, %rd15, %rd6;
	ld.global.u32 	%r39, [%rd16];
	cvt.rn.f32.s32 	%f38, %r39;
	add.f32 	%f39, %f37, %f38;
	add.s64 	%rd17, %rd16, %rd6;
	ld.global.u32 	%r40, [%rd17];
	cvt.rn.f32.s32 	%f40, %r40;
	add.f32 	%f41, %f39, %f40;
	add.s64 	%rd18, %rd17, %rd6;
	ld.global.u32 	%r41, [%rd18];
	cvt.rn.f32.s32 	%f42, %r41;
	add.f32 	%f43, %f41, %f42;
	add.s64 	%rd19, %rd18, %rd6;
	ld.global.u32 	%r42, [%rd19];
	cvt.rn.f32.s32 	%f44, %r42;
	add.f32 	%f45, %f43, %f44;
	add.s64 	%rd20, %rd19, %rd6;
	ld.global.u32 	%r43, [%rd20];
	cvt.rn.f32.s32 	%f46, %r43;
	add.f32 	%f47, %f45, %f46;
	add.s64 	%rd21, %rd20, %rd6;
	ld.global.u32 	%r44, [%rd21];
	cvt.rn.f32.s32 	%f48, %r44;
	add.f32 	%f84, %f47, %f48;
	add.s32 	%r61, %r61, 16;
	add.s32 	%r60, %r60, %r5;
	setp.ne.s32 	%p4, %r61, 0;
	@%p4 bra 	$L__BB0_4;
$L__BB0_5:
	setp.eq.s32 	%p5, %r2, 0;
	@%p5 bra 	$L__BB0_14;
	and.b32  	%r11, %r24, 7;
	setp.lt.u32 	%p6, %r2, 8;
	@%p6 bra 	$L__BB0_8;
	mad.lo.s32 	%r45, %r63, %r23, %r1;
	mul.wide.s32 	%rd22, %r45, 4;
	add.s64 	%rd23, %rd1, %rd22;
	ld.global.u32 	%r46, [%rd23];
	cvt.rn.f32.s32 	%f50, %r46;
	add.f32 	%f51, %f84, %f50;
	mul.wide.s32 	%rd24, %r23, 4;
	add.s64 	%rd25, %rd23, %rd24;
	ld.global.u32 	%r47, [%rd25];
	cvt.rn.f32.s32 	%f52, %r47;
	add.f32 	%f53, %f51, %f52;
	add.s64 	%rd26, %rd25, %rd24;
	ld.global.u32 	%r48, [%rd26];
	cvt.rn.f32.s32 	%f54, %r48;
	add.f32 	%f55, %f53, %f54;
	add.s64 	%rd27, %rd26, %rd24;
	ld.global.u32 	%r49, [%rd27];
	cvt.rn.f32.s32 	%f56, %r49;
	add.f32 	%f57, %f55, %f56;
	add.s64 	%rd28, %rd27, %rd24;
	ld.global.u32 	%r50, [%rd28];
	cvt.rn.f32.s32 	%f58, %r50;
	add.f32 	%f59, %f57, %f58;
	add.s64 	%rd29, %rd28, %rd24;
	ld.global.u32 	%r51, [%rd29];
	cvt.rn.f32.s32 	%f60, %r51;
	add.f32 	%f61, %f59, %f60;
	add.s64 	%rd30, %rd29, %rd24;
	ld.global.u32 	%r52, [%rd30];
	cvt.rn.f32.s32 	%f62, %r52;
	add.f32 	%f63, %f61, %f62;
	add.s64 	%rd31, %rd30, %rd24;
	ld.global.u32 	%r53, [%rd31];
	cvt.rn.f32.s32 	%f64, %r53;
	add.f32 	%f84, %f63, %f64;
	add.s32 	%r63, %r63, 8;
$L__BB0_8:
	setp.eq.s32 	%p7, %r11, 0;
	@%p7 bra 	$L__BB0_14;
	and.b32  	%r14, %r24, 3;
	setp.lt.u32 	%p8, %r11, 4;
	@%p8 bra 	$L__BB0_11;
	mad.lo.s32 	%r54, %r63, %r23, %r1;
	mul.wide.s32 	%rd32, %r54, 4;
	add.s64 	%rd33, %rd1, %rd32;
	ld.global.u32 	%r55, [%rd33];
	cvt.rn.f32.s32 	%f66, %r55;
	add.f32 	%f67, %f84, %f66;
	mul.wide.s32 	%rd34, %r23, 4;
	add.s64 	%rd35, %rd33, %rd34;
	ld.global.u32 	%r56, [%rd35];
	cvt.rn.f32.s32 	%f68, %r56;
	add.f32 	%f69, %f67, %f68;
	add.s64 	%rd36, %rd35, %rd34;
	ld.global.u32 	%r57, [%rd36];
	cvt.rn.f32.s32 	%f70, %r57;
	add.f32 	%f71, %f69, %f70;
	add.s64 	%rd37, %rd36, %rd34;
	ld.global.u32 	%r58, [%rd37];
	cvt.rn.f32.s32 	%f72, %r58;
	add.f32 	%f84, %f71, %f72;
	add.s32 	%r63, %r63, 4;
$L__BB0_11:
	setp.eq.s32 	%p9, %r14, 0;
	@%p9 bra 	$L__BB0_14;
	mad.lo.s32 	%r66, %r63, %r23, %r1;
	neg.s32 	%r65, %r14;
$L__BB0_13:
	.pragma "nounroll";
	mul.wide.s32 	%rd38, %r66, 4;
	add.s64 	%rd39, %rd1, %rd38;
	ld.global.u32 	%r59, [%rd39];
	cvt.rn.f32.s32 	%f73, %r59;
	add.f32 	%f84, %f84, %f73;
	add.s32 	%r66, %r66, %r23;
	add.s32 	%r65, %r65, 1;
	setp.ne.s32 	%p10, %r65, 0;
	@%p10 bra 	$L__BB0_13;
$L__BB0_14:
	cvt.rn.f32.s32 	%f74, %r24;
	div.rn.f32 	%f75, %f84, %f74;
	cvta.to.global.u64 	%rd40, %rd2;
	mul.wide.s32 	%rd41, %r1, 4;
	add.s64 	%rd42, %rd40, %rd41;
	st.global.f32 	[%rd42], %f75;
$L__BB0_15:
	ret;

}
	// .globl	_Z23creatingLogNormalFramesPfPiS_ii
.visible .entry _Z23creatingLogNormalFramesPfPiS_ii(
	.param .u64 .ptr .align 1 _Z23creatingLogNormalFramesPfPiS_ii_param_0,
	.param .u64 .ptr .align 1 _Z23creatingLogNormalFramesPfPiS_ii_param_1,
	.param .u64 .ptr .align 1 _Z23creatingLogNormalFramesPfPiS_ii_param_2,
	.param .u32 _Z23creatingLogNormalFramesPfPiS_ii_param_3,
	.param .u32 _Z23creatingLogNormalFramesPfPiS_ii_param_4
)
{
	.reg .pred 	%p<38>;
	.reg .b32 	%r<61>;
	.reg .b32 	%f<183>;
	.reg .b64 	%rd<28>;

	ld.param.u64 	%rd4, [_Z23creatingLogNormalFramesPfPiS_ii_param_0];
	ld.param.u64 	%rd5, [_Z23creatingLogNormalFramesPfPiS_ii_param_1];
	ld.param.u64 	%rd6, [_Z23creatingLogNormalFramesPfPiS_ii_param_2];
	ld.param.u32 	%r13, [_Z23creatingLogNormalFramesPfPiS_ii_param_3];
	ld.param.u32 	%r14, [_Z23creatingLogNormalFramesPfPiS_ii_param_4];
	cvta.to.global.u64 	%rd1, %rd6;
	cvta.to.global.u64 	%rd2, %rd5;
	mov.u32 	%r15, %tid.x;
	mov.u32 	%r16, %ctaid.x;
	mov.u32 	%r17, %ntid.x;
	mad.lo.s32 	%r1, %r16, %r17, %r15;
	setp.ge.s32 	%p1, %r1, %r13;
	setp.lt.s32 	%p2, %r14, 1;
	or.pred  	%p3, %p1, %p2;
	@%p3 bra 	$L__BB1_9;
	cvta.to.global.u64 	%rd7, %rd4;
	mul.wide.s32 	%rd8, %r1, 4;
	add.s64 	%rd3, %rd7, %rd8;
	and.b32  	%r2, %r14, 3;
	setp.lt.u32 	%p4, %r14, 4;
	mov.b32 	%r60, 0;
	@%p4 bra 	$L__BB1_4;
	and.b32  	%r60, %r14, 2147483644;
	neg.s32 	%r58, %r60;
	shl.b32 	%r5, %r13, 2;
	mul.wide.s32 	%rd12, %r13, 4;
	mov.u32 	%r57, %r1;
$L__BB1_3:
	.pragma "nounroll";
	mul.wide.s32 	%rd9, %r57, 4;
	add.s64 	%rd10, %rd2, %rd9;
	ld.global.u32 	%r19, [%rd10];
	cvt.rn.f32.s32 	%f1, %r19;
	ld.global.f32 	%f2, [%rd3];
	sub.f32 	%f3, %f1, %f2;
	add.s64 	%rd11, %rd1, %rd9;
	abs.f32 	%f4, %f3;
	setp.eq.f32 	%p5, %f4, 0f00000000;
	selp.f32 	%f5, 0f358637BD, %f4, %p5;
	setp.lt.f32 	%p6, %f5, 0f00800000;
	mul.f32 	%f6, %f5, 0f4B000000;
	selp.f32 	%f7, %f6, %f5, %p6;
	selp.f32 	%f8, 0fC1B80000, 0f00000000, %p6;
	mov.b32 	%r20, %f7;
	add.s32 	%r21, %r20, -1059760811;
	and.b32  	%r22, %r21, -8388608;
	sub.s32 	%r23, %r20, %r22;
	mov.b32 	%f9, %r23;
	cvt.rn.f32.s32 	%f10, %r22;
	fma.rn.f32 	%f11, %f10, 0f34000000, %f8;
	add.f32 	%f12, %f9, 0fBF800000;
	fma.rn.f32 	%f13, %f12, 0fBE055027, 0f3E1039F6;
	fma.rn.f32 	%f14, %f13, %f12, 0fBDF8CDCC;
	fma.rn.f32 	%f15, %f14, %f12, 0f3E0F2955;
	fma.rn.f32 	%f16, %f15, %f12, 0fBE2AD8B9;
	fma.rn.f32 	%f17, %f16, %f12, 0f3E4CED0B;
	fma.rn.f32 	%f18, %f17, %f12, 0fBE7FFF22;
	fma.rn.f32 	%f19, %f18, %f12, 0f3EAAAA78;
	fma.rn.f32 	%f20, %f19, %f12, 0fBF000000;
	mul.f32 	%f21, %f12, %f20;
	fma.rn.f32 	%f22, %f21, %f12, %f12;
	fma.rn.f32 	%f23, %f11, 0f3F317218, %f22;
	setp.gt.u32 	%p7, %r20, 2139095039;
	fma.rn.f32 	%f24, %f7, 0f7F800000, 0f7F800000;
	selp.f32 	%f25, %f24, %f23, %p7;
	setp.eq.f32 	%p8, %f7, 0f00000000;
	selp.f32 	%f26, 0fFF800000, %f25, %p8;
	st.global.f32 	[%rd11], %f26;
	add.s64 	%rd13, %rd10, %rd12;
	ld.global.u32 	%r24, [%rd13];
	cvt.rn.f32.s32 	%f27, %r24;
	ld.global.f32 	%f28, [%rd3];
	sub.f32 	%f29, %f27, %f28;
	add.s64 	%rd14, %rd11, %rd12;
	abs.f32 	%f30, %f29;
	setp.eq.f32 	%p9, %f30, 0f00000000;
	selp.f32 	%f31, 0f358637BD, %f30, %p9;
	setp.lt.f32 	%p10, %f31, 0f00800000;
	mul.f32 	%f32, %f31, 0f4B000000;
	selp.f32 	%f33, %f32, %f31, %p10;
	selp.f32 	%f34, 0fC1B80000, 0f00000000, %p10;
	mov.b32 	%r25, %f33;
	add.s32 	%r26, %r25, -1059760811;
	and.b32  	%r27, %r26, -8388608;
	sub.s32 	%r28, %r25, %r27;
	mov.b32 	%f35, %r28;
	cvt.rn.f32.s32 	%f36, %r27;
	fma.rn.f32 	%f37, %f36, 0f34000000, %f34;
	add.f32 	%f38, %f35, 0fBF800000;
	fma.rn.f32 	%f39, %f38, 0fBE055027, 0f3E1039F6;
	fma.rn.f32 	%f40, %f39, %f38, 0fBDF8CDCC;
	fma.rn.f32 	%f41, %f40, %f38, 0f3E0F2955;
	fma.rn.f32 	%f42, %f41, %f38, 0fBE2AD8B9;
	fma.rn.f32 	%f43, %f42, %f38, 0f3E4CED0B;
	fma.rn.f32 	%f44, %f43, %f38, 0fBE7FFF22;
	fma.rn.f32 	%f45, %f44, %f38, 0f3EAAAA78;
	fma.rn.f32 	%f46, %f45, %f38, 0fBF000000;
	mul.f32 	%f47, %f38, %f46;
	fma.rn.f32 	%f48, %f47, %f38, %f38;
	fma.rn.f32 	%f49, %f37, 0f3F317218, %f48;
	setp.gt.u32 	%p11, %r25, 2139095039;
	fma.rn.f32 	%f50, %f33, 0f7F800000, 0f7F800000;
	selp.f32 	%f51, %f50, %f49, %p11;
	setp.eq.f32 	%p12, %f33, 0f00000000;
	selp.f32 	%f52, 0fFF800000, %f51, %p12;
	st.global.f32 	[%rd14], %f52;
	add.s64 	%rd15, %rd13, %rd12;
	ld.global.u32 	%r29, [%rd15];
	cvt.rn.f32.s32 	%f53, %r29;
	ld.global.f32 	%f54, [%rd3];
	sub.f32 	%f55, %f53, %f54;
	add.s64 	%rd16, %rd14, %rd12;
	abs.f32 	%f56, %f55;
	setp.eq.f32 	%p13, %f56, 0f00000000;
	selp.f32 	%f57, 0f358637BD, %f56, %p13;
	setp.lt.f32 	%p14, %f57, 0f00800000;
	mul.f32 	%f58, %f57, 0f4B000000;
	selp.f32 	%f59, %f58, %f57, %p14;
	selp.f32 	%f60, 0fC1B80000, 0f00000000, %p14;
	mov.b32 	%r30, %f59;
	add.s32 	%r31, %r30, -1059760811;
	and.b32  	%r32, %r31, -8388608;
	sub.s32 	%r33, %r30, %r32;
	mov.b32 	%f61, %r33;
	cvt.rn.f32.s32 	%f62, %r32;
	fma.rn.f32 	%f63, %f62, 0f34000000, %f60;
	add.f32 	%f64, %f61, 0fBF800000;
	fma.rn.f32 	%f65, %f64, 0fBE055027, 0f3E1039F6;
	fma.rn.f32 	%f66, %f65, %f64, 0fBDF8CDCC;
	fma.rn.f32 	%f67, %f66, %f64, 0f3E0F2955;
	fma.rn.f32 	%f68, %f67, %f64, 0fBE2AD8B9;
	fma.rn.f32 	%f69, %f68, %f64, 0f3E4CED0B;
	fma.rn.f32 	%f70, %f69, %f64, 0fBE7FFF22;
	fma.rn.f32 	%f71, %f70, %f64, 0f3EAAAA78;
	fma.rn.f32 	%f72, %f71, %f64, 0fBF000000;
	mul.f32 	%f73, %f64, %f72;
	fma.rn.f32 	%f74, %f73, %f64, %f64;
	fma.rn.f32 	%f75, %f63, 0f3F317218, %f74;
	setp.gt.u32 	%p15, %r30, 2139095039;
	fma.rn.f32 	%f76, %f59, 0f7F800000, 0f7F800000;
	selp.f32 	%f77, %f76, %f75, %p15;
	setp.eq.f32 	%p16, %f59, 0f00000000;
	selp.f32 	%f78, 0fFF800000, %f77, %p16;
	st.global.f32 	[%rd16], %f78;
	add.s64 	%rd17, %rd15, %rd12;
	ld.global.u32 	%r34, [%rd17];
	cvt.rn.f32.s32 	%f79, %r34;
	ld.global.f32 	%f80, [%rd3];
	sub.f32 	%f81, %f79, %f80;
	add.s64 	%rd18, %rd16, %rd12;
	abs.f32 	%f82, %f81;
	setp.eq.f32 	%p17, %f82, 0f00000000;
	selp.f32 	%f83, 0f358637BD, %f82, %p17;
	setp.lt.f32 	%p18, %f83, 0f00800000;
	mul.f32 	%f84, %f83, 0f4B000000;
	selp.f32 	%f85, %f84, %f83, %p18;
	selp.f32 	%f86, 0fC1B80000, 0f00000000, %p18;
	mov.b32 	%r35, %f85;
	add.s32 	%r36, %r35, -1059760811;
	and.b32  	%r37, %r36, -8388608;
	sub.s32 	%r38, %r35, %r37;
	mov.b32 	%f87, %r38;
	cvt.rn.f32.s32 	%f88, %r37;
	fma.rn.f32 	%f89, %f88, 0f34000000, %f86;
	add.f32 	%f90, %f87, 0fBF800000;
	fma.rn.f32 	%f91, %f90, 0fBE055027, 0f3E1039F6;
	fma.rn.f32 	%f92, %f91, %f90, 0fBDF8CDCC;
	fma.rn.f32 	%f93, %f92, %f90, 0f3E0F2955;
	fma.rn.f32 	%f94, %f93, %f90, 0fBE2AD8B9;
	fma.rn.f32 	%f95, %f94, %f90, 0f3E4CED0B;
	fma.rn.f32 	%f96, %f95, %f90, 0fBE7FFF22;
	fma.rn.f32 	%f97, %f96, %f90, 0f3EAAAA78;
	fma.rn.f32 	%f98, %f97, %f90, 0fBF000000;
	mul.f32 	%f99, %f90, %f98;
	fma.rn.f32 	%f100, %f99, %f90, %f90;
	fma.rn.f32 	%f101, %f89, 0f3F317218, %f100;
	setp.gt.u32 	%p19, %r35, 2139095039;
	fma.rn.f32 	%f102, %f85, 0f7F800000, 0f7F800000;
	selp.f32 	%f103, %f102, %f101, %p19;
	setp.eq.f32 	%p20, %f85, 0f00000000;
	selp.f32 	%f104, 0fFF800000, %f103, %p20;
	st.global.f32 	[%rd18], %f104;
	add.s32 	%r58, %r58, 4;
	add.s32 	%r57, %r57, %r5;
	setp.ne.s32 	%p21, %r58, 0;
	@%p21 bra 	$L__BB1_3;
$L__BB1_4:
	setp.eq.s32 	%p22, %r2, 0;
	@%p22 bra 	$L__BB1_9;
	setp.eq.s32 	%p23, %r2, 1;
	@%p23 bra 	$L__BB1_7;
	mad.lo.s32 	%r39, %r60, %r13, %r1;
	mul.wide.s32 	%rd19, %r39, 4;
	add.s64 	%rd20, %rd2, %rd19;
	ld.global.u32 	%r40, [%rd20];
	cvt.rn.f32.s32 	%f105, %r40;
	ld.global.f32 	%f106, [%rd3];
	sub.f32 	%f107, %f105, %f106;
	add.s64 	%rd21, %rd1, %rd19;
	abs.f32 	%f108, %f107;
	setp.eq.f32 	%p24, %f108, 0f00000000;
	selp.f32 	%f109, 0f358637BD, %f108, %p24;
	setp.lt.f32 	%p25, %f109, 0f00800000;
	mul.f32 	%f110, %f109, 0f4B000000;
	selp.f32 	%f111, %f110, %f109, %p25;
	selp.f32 	%f112, 0fC1B80000, 0f00000000, %p25;
	mov.b32 	%r41, %f111;
	add.s32 	%r42, %r41, -1059760811;
	and.b32  	%r43, %r42, -8388608;
	sub.s32 	%r44, %r41, %r43;
	mov.b32 	%f113, %r44;
	cvt.rn.f32.s32 	%f114, %r43;
	fma.rn.f32 	%f115, %f114, 0f34000000, %f112;
	add.f32 	%f116, %f113, 0fBF800000;
	fma.rn.f32 	%f117, %f116, 0fBE055027, 0f3E1039F6;
	fma.rn.f32 	%f118, %f117, %f116, 0fBDF8CDCC;
	fma.rn.f32 	%f119, %f118, %f116, 0f3E0F2955;
	fma.rn.f32 	%f120, %f119, %f116, 0fBE2AD8B9;
	fma.rn.f32 	%f121, %f120, %f116, 0f3E4CED0B;
	fma.rn.f32 	%f122, %f121, %f116, 0fBE7FFF22;
	fma.rn.f32 	%f123, %f122, %f116, 0f3EAAAA78;
	fma.rn.f32 	%f124, %f123, %f116, 0fBF000000;
	mul.f32 	%f125, %f116, %f124;
	fma.rn.f32 	%f126, %f125, %f116, %f116;
	fma.rn.f32 	%f127, %f115, 0f3F317218, %f126;
	setp.gt.u32 	%p26, %r41, 2139095039;
	fma.rn.f32 	%f128, %f111, 0f7F800000, 0f7F800000;
	selp.f32 	%f129, %f128, %f127, %p26;
	setp.eq.f32 	%p27, %f111, 0f00000000;
	selp.f32 	%f130, 0fFF800000, %f129, %p27;
	st.global.f32 	[%rd21], %f130;
	mul.wide.s32 	%rd22, %r13, 4;
	add.s64 	%rd23, %rd20, %rd22;
	ld.global.u32 	%r45, [%rd23];
	cvt.rn.f32.s32 	%f131, %r45;
	ld.global.f32 	%f132, [%rd3];
	sub.f32 	%f133, %f131, %f132;
	add.s64 	%rd24, %rd21, %rd22;
	abs.f32 	%f134, %f133;
	setp.eq.f32 	%p28, %f134, 0f00000000;
	selp.f32 	%f135, 0f358637BD, %f134, %p28;
	setp.lt.f32 	%p29, %f135, 0f00800000;
	mul.f32 	%f136, %f135, 0f4B000000;
	selp.f32 	%f137, %f136, %f135, %p29;
	selp.f32 	%f138, 0fC1B80000, 0f00000000, %p29;
	mov.b32 	%r46, %f137;
	add.s32 	%r47, %r46, -1059760811;
	and.b32  	%r48, %r47, -8388608;
	sub.s32 	%r49, %r46, %r48;
	mov.b32 	%f139, %r49;
	cvt.rn.f32.s32 	%f140, %r48;
	fma.rn.f32 	%f141, %f140, 0f34000000, %f138;
	add.f32 	%f142, %f139, 0fBF800000;
	fma.rn.f32 	%f143, %f142, 0fBE055027, 0f3E1039F6;
	fma.rn.f32 	%f144, %f143, %f142, 0fBDF8CDCC;
	fma.rn.f32 	%f145, %f144, %f142, 0f3E0F2955;
	fma.rn.f32 	%f146, %f145, %f142, 0fBE2AD8B9;
	fma.rn.f32 	%f147, %f146, %f142, 0f3E4CED0B;
	fma.rn.f32 	%f148, %f147, %f142, 0fBE7FFF22;
	fma.rn.f32 	%f149, %f148, %f142, 0f3EAAAA78;
	fma.rn.f32 	%f150, %f149, %f142, 0fBF000000;
	mul.f32 	%f151, %f142, %f150;
	fma.rn.f32 	%f152, %f151, %f142, %f142;
	fma.rn.f32 	%f153, %f141, 0f3F317218, %f152;
	setp.gt.u32 	%p30, %r46, 2139095039;
	fma.rn.f32 	%f154, %f137, 0f7F800000, 0f7F800000;
	selp.f32 	%f155, %f154, %f153, %p30;
	setp.eq.f32 	%p31, %f137, 0f00000000;
	selp.f32 	%f156, 0fFF800000, %f155, %p31;
	st.global.f32 	[%rd24], %f156;
	add.s32 	%r60, %r60, 2;
$L__BB1_7:
	and.b32  	%r50, %r14, 1;
	setp.eq.b32 	%p32, %r50, 1;
	not.pred 	%p33, %p32;
	@%p33 bra 	$L__BB1_9;
	mad.lo.s32 	%r51, %r60, %r13, %r1;
	mul.wide.s32 	%rd25, %r51, 4;
	add.s64 	%rd26, %rd2, %rd25;
	ld.global.u32 	%r52, [%rd26];
	cvt.rn.f32.s32 	%f157, %r52;
	ld.global.f32 	%f158, [%rd3];
	sub.f32 	%f159, %f157, %f158;
	add.s64 	%rd27, %rd1, %rd25;
	abs.f32 	%f160, %f159;
	setp.eq.f32 	%p34, %f160, 0f00000000;
	selp.f32 	%f161, 0f358637BD, %f160, %p34;
	setp.lt.f32 	%p35, %f161, 0f00800000;
	mul.f32 	%f162, %f161, 0f4B000000;
	selp.f32 	%f163, %f162, %f161, %p35;
	selp.f32 	%f164, 0fC1B80000, 0f00000000, %p35;
	mov.b32 	%r53, %f163;
	add.s32 	%r54, %r53, -1059760811;
	and.b32  	%r55, %r54, -8388608;
	sub.s32 	%r56, %r53, %r55;
	mov.b32 	%f165, %r56;
	cvt.rn.f32.s32 	%f166, %r55;
	fma.rn.f32 	%f167, %f166, 0f34000000, %f164;
	add.f32 	%f168, %f165, 0fBF800000;
	fma.rn.f32 	%f169, %f168, 0fBE055027, 0f3E1039F6;
	fma.rn.f32 	%f170, %f169, %f168, 0fBDF8CDCC;
	fma.rn.f32 	%f171, %f170, %f168, 0f3E0F2955;
	fma.rn.f32 	%f172, %f171, %f168, 0fBE2AD8B9;
	fma.rn.f32 	%f173, %f172, %f168, 0f3E4CED0B;
	fma.rn.f32 	%f174, %f173, %f168, 0fBE7FFF22;
	fma.rn.f32 	%f175, %f174, %f168, 0f3EAAAA78;
	fma.rn.f32 	%f176, %f175, %f168, 0fBF000000;
	mul.f32 	%f177, %f168, %f176;
	fma.rn.f32 	%f178, %f177, %f168, %f168;
	fma.rn.f32 	%f179, %f167, 0f3F317218, %f178;
	setp.gt.u32 	%p36, %r53, 2139095039;
	fma.rn.f32 	%f180, %f163, 0f7F800000, 0f7F800000;
	selp.f32 	%f181, %f180, %f179, %p36;
	setp.eq.f32 	%p37, %f163, 0f00000000;
	selp.f32 	%f182, 0fFF800000, %f181, %p37;
	st.global.f32 	[%rd27], %f182;
$L__BB1_9:
	ret;

}
	// .globl	_Z26creatingMeanLogNormalFramePfS_ii
.visible .entry _Z26creatingMeanLogNormalFramePfS_ii(
	.param .u64 .ptr .align 1 _Z26creatingMeanLogNormalFramePfS_ii_param_0,
	.param .u64 .ptr .align 1 _Z26creatingMeanLogNormalFramePfS_ii_param_1,
	.param .u32 _Z26creatingMeanLogNormalFramePfS_ii_param_2,
	.param .u32 _Z26creatingMeanLogNormalFramePfS_ii_param_3
)
{
	.reg .pred 	%p<11>;
	.reg .b32 	%r<38>;
	.reg .b32 	%f<85>;
	.reg .b64 	%rd<43>;

	ld.param.u64 	%rd2, [_Z26creatingMeanLogNormalFramePfS_ii_param_0];
	ld.param.u64 	%rd3, [_Z26creatingMeanLogNormalFramePfS_ii_param_1];
	ld.param.u32 	%r23, [_Z26creatingMeanLogNormalFramePfS_ii_param_2];
	ld.param.u32 	%r24, [_Z26creatingMeanLogNormalFramePfS_ii_param_3];
	cvta.to.global.u64 	%rd1, %rd3;
	mov.u32 	%r25, %tid.x;
	mov.u32 	%r26, %ctaid.x;
	mov.u32 	%r27, %ntid.x;
	mad.lo.s32 	%r1, %r26, %r27, %r25;
	setp.ge.s32 	%p1, %r1, %r23;
	@%p1 bra 	$L__BB2_15;
	setp.lt.s32 	%p2, %r24, 1;
	mov.f32 	%f84, 0f00000000;
	@%p2 bra 	$L__BB2_14;
	and.b32  	%r2, %r24, 15;
	setp.lt.u32 	%p3, %r24, 16;
	mov.f32 	%f84, 0f00000000;
	mov.b32 	%r34, 0;
	@%p3 bra 	$L__BB2_5;
	and.b32  	%r34, %r24, 2147483632;
	neg.s32 	%r32, %r34;
	shl.b32 	%r5, %r23, 4;
	mov.f32 	%f84, 0f00000000;
	mul.wide.s32 	%rd6, %r23, 4;
	mov.u32 	%r31, %r1;
$L__BB2_4:
	.pragma "nounroll";
	mul.wide.s32 	%rd4, %r31, 4;
	add.s64 	%rd5, %rd1, %rd4;
	ld.global.f32 	%f18, [%rd5];
	add.f32 	%f19, %f84, %f18;
	add.s64 	%rd7, %rd5, %rd6;
	ld.global.f32 	%f20, [%rd7];
	add.f32 	%f21, %f19, %f20;
	add.s64 	%rd8, %rd7, %rd6;
	ld.global.f32 	%f22, [%rd8];
	add.f32 	%f23, %f21, %f22;
	add.s64 	%rd9, %rd8, %rd6;
	ld.global.f32 	%f24, [%rd9];
	add.f32 	%f25, %f23, %f24;
	add.s64 	%rd10, %rd9, %rd6;
	ld.global.f32 	%f26, [%rd10];
	add.f32 	%f27, %f25, %f26;
	add.s64 	%rd11, %rd10, %rd6;
	ld.global.f32 	%f28, [%rd11];
	add.f32 	%f29, %f27, %f28;
	add.s64 	%rd12, %rd11, %rd6;
	ld.global.f32 	%f30, [%rd12];
	add.f32 	%f31, %f29, %f30;
	add.s64 	%rd13, %rd12, %rd6;
	ld.global.f32 	%f32, [%rd13];
	add.f32 	%f33, %f31, %f32;
	add.s64 	%rd14, %rd13, %rd6;
	ld.global.f32 	%f34, [%rd14];
	add.f32 	%f35, %f33, %f34;
	add.s64 	%rd15, %rd14, %rd6;
	ld.global.f32 	%f36, [%rd15];
	add.f32 	%f37, %f35, %f36;
	add.s64 	%rd16, %rd15, %rd6;
	ld.global.f32 	%f38, [%rd16];
	add.f32 	%f39, %f37, %f38;
	add.s64 	%rd17, %rd16, %rd6;
	ld.global.f32 	%f40, [%rd17];
	add.f32 	%f41, %f39, %f40;
	add.s64 	%rd18, %rd17, %rd6;
	ld.global.f32 	%f42, [%rd18];
	add.f32 	%f43, %f41, %f42;
	add.s64 	%rd19, %rd18, %rd6;
	ld.global.f32 	%f44, [%rd19];
	add.f32 	%f45, %f43, %f44;
	add.s64 	%rd20, %rd19, %rd6;
	ld.global.f32 	%f46, [%rd20];
	add.f32 	%f47, %f45, %f46;
	add.s64 	%rd21, %rd20, %rd6;
	ld.global.f32 	%f48, [%rd21];
	add.f32 	%f84, %f47, %f48;
	add.s32 	%r32, %r32, 16;
	add.s32 	%r31, %r31, %r5;
	setp.ne.s32 	%p4, %r32, 0;
	@%p4 bra 	$L__BB2_4;
$L__BB2_5:
	setp.eq.s32 	%p5, %r2, 0;
	@%p5 bra 	$L__BB2_14;
	and.b32  	%r11, %r24, 7;
	setp.lt.u32 	%p6, %r2, 8;
	@%p6 bra 	$L__BB2_8;
	mad.lo.s32 	%r29, %r34, %r23, %r1;
	mul.wide.s32 	%rd22, %r29, 4;
	add.s64 	%rd23, %rd1, %rd22;
	ld.global.f32 	%f50, [%rd23];
	add.f32 	%f51, %f84, %f50;
	mul.wide.s32 	%rd24, %r23, 4;
	add.s64 	%rd25, %rd23, %rd24;
	ld.global.f32 	%f52, [%rd25];
	add.f32 	%f53, %f51, %f52;
	add.s64 	%rd26, %rd25, %rd24;
	ld.global.f32 	%f54, [%rd26];
	add.f32 	%f55, %f53, %f54;
	add.s64 	%rd27, %rd26, %rd24;
	ld.global.f32 	%f56, [%rd27];
	add.f32 	%f57, %f55, %f56;
	add.s64 	%rd28, %rd27, %rd24;
	ld.global.f32 	%f58, [%rd28];
	add.f32 	%f59, %f57, %f58;
	add.s64 	%rd29, %rd28, %rd24;
	ld.global.f32 	%f60, [%rd29];
	add.f32 	%f61, %f59, %f60;
	add.s64 	%rd30, %rd29, %rd24;
	ld.global.f32 	%f62, [%rd30];
	add.f32 	%f63, %f61, %f62;
	add.s64 	%rd31, %rd30, %rd24;
	ld.global.f32 	%f64, [%rd31];
	add.f32 	%f84, %f63, %f64;
	add.s32 	%r34, %r34, 8;
$L__BB2_8:
	setp.eq.s32 	%p7, %r11, 0;
	@%p7 bra 	$L__BB2_14;
	and.b32  	%r14, %r24, 3;
	setp.lt.u32 	%p8, %r11, 4;
	@%p8 bra 	$L__BB2_11;
	mad.lo.s32 	%r30, %r34, %r23, %r1;
	mul.wide.s32 	%rd32, %r30, 4;
	add.s64 	%rd33, %rd1, %rd32;
	ld.global.f32 	%f66, [%rd33];
	add.f32 	%f67, %f84, %f66;
	mul.wide.s32 	%rd34, %r23, 4;
	add.s64 	%rd35, %rd33, %rd34;
	ld.global.f32 	%f68, [%rd35];
	add.f32 	%f69, %f67, %f68;
	add.s64 	%rd36, %rd35, %rd34;
	ld.global.f32 	%f70, [%rd36];
	add.f32 	%f71, %f69, %f70;
	add.s64 	%rd37, %rd36, %rd34;
	ld.global.f32 	%f72, [%rd37];
	add.f32 	%f84, %f71, %f72;
	add.s32 	%r34, %r34, 4;
$L__BB2_11:
	setp.eq.s32 	%p9, %r14, 0;
	@%p9 bra 	$L__BB2_14;
	mad.lo.s32 	%r37, %r34, %r23, %r1;
	neg.s32 	%r36, %r14;
$L__BB2_13:
	.pragma "nounroll";
	mul.wide.s32 	%rd38, %r37, 4;
	add.s64 	%rd39, %rd1, %rd38;
	ld.global.f32 	%f73, [%rd39];
	add.f32 	%f84, %f84, %f73;
	add.s32 	%r37, %r37, %r23;
	add.s32 	%r36, %r36, 1;
	setp.ne.s32 	%p10, %r36, 0;
	@%p10 bra 	$L__BB2_13;
$L__BB2_14:
	cvt.rn.f32.s32 	%f74, %r24;
	div.rn.f32 	%f75, %f84, %f74;
	cvta.to.global.u64 	%rd40, %rd2;
	mul.wide.s32 	%rd41, %r1, 4;
	add.s64 	%rd42, %rd40, %rd41;
	st.global.f32 	[%rd42], %f75;
$L__BB2_15:
	ret;

}
	// .globl	_Z26creatingStdvLogNormalFramePfS_S_ii
.visible .entry _Z26creatingStdvLogNormalFramePfS_S_ii(
	.param .u64 .ptr .align 1 _Z26creatingStdvLogNormalFramePfS_S_ii_param_0,
	.param .u64 .ptr .align 1 _Z26creatingStdvLogNormalFramePfS_S_ii_param_1,
	.param .u64 .ptr .align 1 _Z26creatingStdvLogNormalFramePfS_S_ii_param_2,
	.param .u32 _Z26creatingStdvLogNormalFramePfS_S_ii_param_3,
	.param .u32 _Z26creatingStdvLogNormalFramePfS_S_ii_param_4
)
{
	.reg .pred 	%p<11>;
	.reg .b32 	%r<39>;
	.reg .b32 	%f<117>;
	.reg .b64 	%rd<47>;

	ld.param.u64 	%rd2, [_Z26creatingStdvLogNormalFramePfS_S_ii_param_0];
	ld.param.u64 	%rd3, [_Z26creatingStdvLogNormalFramePfS_S_ii_param_1];
	ld.param.u64 	%rd4, [_Z26creatingStdvLogNormalFramePfS_S_ii_param_2];
	ld.param.u32 	%r23, [_Z26creatingStdvLogNormalFramePfS_S_ii_param_3];
	ld.param.u32 	%r24, [_Z26creatingStdvLogNormalFramePfS_S_ii_param_4];
	cvta.to.global.u64 	%rd1, %rd4;
	mov.u32 	%r25, %tid.x;
	mov.u32 	%r26, %ctaid.x;
	mov.u32 	%r27, %ntid.x;
	mad.lo.s32 	%r1, %r26, %r27, %r25;
	setp.ge.s32 	%p1, %r1, %r23;
	@%p1 bra 	$L__BB3_15;
	setp.lt.s32 	%p2, %r24, 1;
	mov.f32 	%f116, 0f00000000;
	@%p2 bra 	$L__BB3_14;
	cvta.to.global.u64 	%rd5, %rd3;
	mul.wide.s32 	%rd6, %r1, 4;
	add.s64 	%rd7, %rd5, %rd6;
	ld.global.f32 	%f1, [%rd7];
	and.b32  	%r2, %r24, 15;
	setp.lt.u32 	%p3, %r24, 16;
	mov.f32 	%f116, 0f00000000;
	mov.b32 	%r35, 0;
	@%p3 bra 	$L__BB3_5;
	and.b32  	%r35, %r24, 2147483632;
	neg.s32 	%r33, %r35;
	shl.b32 	%r5, %r23, 4;
	mov.f32 	%f116, 0f00000000;
	mul.wide.s32 	%rd10, %r23, 4;
	mov.u32 	%r32, %r1;
$L__BB3_4:
	.pragma "nounroll";
	mul.wide.s32 	%rd8, %r32, 4;
	add.s64 	%rd9, %rd1, %rd8;
	ld.global.f32 	%f19, [%rd9];
	sub.f32 	%f20, %f19, %f1;
	fma.rn.f32 	%f21, %f20, %f20, %f116;
	add.s64 	%rd11, %rd9, %rd10;
	ld.global.f32 	%f22, [%rd11];
	sub.f32 	%f23, %f22, %f1;
	fma.rn.f32 	%f24, %f23, %f23, %f21;
	add.s64 	%rd12, %rd11, %rd10;
	ld.global.f32 	%f25, [%rd12];
	sub.f32 	%f26, %f25, %f1;
	fma.rn.f32 	%f27, %f26, %f26, %f24;
	add.s64 	%rd13, %rd12, %rd10;
	ld.global.f32 	%f28, [%rd13];
	sub.f32 	%f29, %f28, %f1;
	fma.rn.f32 	%f30, %f29, %f29, %f27;
	add.s64 	%rd14, %rd13, %rd10;
	ld.global.f32 	%f31, [%rd14];
	sub.f32 	%f32, %f31, %f1;
	fma.rn.f32 	%f33, %f32, %f32, %f30;
	add.s64 	%rd15, %rd14, %rd10;
	ld.global.f32 	%f34, [%rd15];
	sub.f32 	%f35, %f34, %f1;
	fma.rn.f32 	%f36, %f35, %f35, %f33;
	add.s64 	%rd16, %rd15, %rd10;
	ld.global.f32 	%f37, [%rd16];
	sub.f32 	%f38, %f37, %f1;
	fma.rn.f32 	%f39, %f38, %f38, %f36;
	add.s64 	%rd17, %rd16, %rd10;
	ld.global.f32 	%f40, [%rd17];
	sub.f32 	%f41, %f40, %f1;
	fma.rn.f32 	%f42, %f41, %f41, %f39;
	add.s64 	%rd18, %rd17, %rd10;
	ld.global.f32 	%f43, [%rd18];
	sub.f32 	%f44, %f43, %f1;
	fma.rn.f32 	%f45, %f44, %f44, %f42;
	add.s64 	%rd19, %rd18, %rd10;
	ld.global.f32 	%f46, [%rd19];
	sub.f32 	%f47, %f46, %f1;
	fma.rn.f32 	%f48, %f47, %f47, %f45;
	add.s64 	%rd20, %rd19, %rd10;
	ld.global.f32 	%f49, [%rd20];
	sub.f32 	%f50, %f49, %f1;
	fma.rn.f32 	%f51, %f50, %f50, %f48;
	add.s64 	%rd21, %rd20, %rd10;
	ld.global.f32 	%f52, [%rd21];
	sub.f32 	%f53, %f52, %f1;
	fma.rn.f32 	%f54, %f53, %f53, %f51;
	add.s64 	%rd22, %rd21, %rd10;
	ld.global.f32 	%f55, [%rd22];
	sub.f32 	%f56, %f55, %f1;
	fma.rn.f32 	%f57, %f56, %f56, %f54;
	add.s64 	%rd23, %rd22, %rd10;
	ld.global.f32 	%f58, [%rd23];
	sub.f32 	%f59, %f58, %f1;
	fma.rn.f32 	%f60, %f59, %f59, %f57;
	add.s64 	%rd24, %rd23, %rd10;
	ld.global.f32 	%f61, [%rd24];
	sub.f32 	%f62, %f61, %f1;
	fma.rn.f32 	%f63, %f62, %f62, %f60;
	add.s64 	%rd25, %rd24, %rd10;
	ld.global.f32 	%f64, [%rd25];
	sub.f32 	%f65, %f64, %f1;
	fma.rn.f32 	%f116, %f65, %f65, %f63;
	add.s32 	%r33, %r33, 16;
	add.s32 	%r32, %r32, %r5;
	setp.ne.s32 	%p4, %r33, 0;
	@%p4 bra 	$L__BB3_4;
$L__BB3_5:
	setp.eq.s32 	%p5, %r2, 0;
	@%p5 bra 	$L__BB3_14;
	and.b32  	%r11, %r24, 7;
	setp.lt.u32 	%p6, %r2, 8;
	@%p6 bra 	$L__BB3_8;
	mad.lo.s32 	%r29, %r35, %r23, %r1;
	mul.wide.s32 	%rd26, %r29, 4;
	add.s64 	%rd27, %rd1, %rd26;
	ld.global.f32 	%f67, [%rd27];
	sub.f32 	%f68, %f67, %f1;
	fma.rn.f32 	%f69, %f68, %f68, %f116;
	mul.wide.s32 	%rd28, %r23, 4;
	add.s64 	%rd29, %rd27, %rd28;
	ld.global.f32 	%f70, [%rd29];
	sub.f32 	%f71, %f70, %f1;
	fma.rn.f32 	%f72, %f71, %f71, %f69;
	add.s64 	%rd30, %rd29, %rd28;
	ld.global.f32 	%f73, [%rd30];
	sub.f32 	%f74, %f73, %f1;
	fma.rn.f32 	%f75, %f74, %f74, %f72;
	add.s64 	%rd31, %rd30, %rd28;
	ld.global.f32 	%f76, [%rd31];
	sub.f32 	%f77, %f76, %f1;
	fma.rn.f32 	%f78, %f77, %f77, %f75;
	add.s64 	%rd32, %rd31, %rd28;
	ld.global.f32 	%f79, [%rd32];
	sub.f32 	%f80, %f79, %f1;
	fma.rn.f32 	%f81, %f80, %f80, %f78;
	add.s64 	%rd33, %rd32, %rd28;
	ld.global.f32 	%f82, [%rd33];
	sub.f32 	%f83, %f82, %f1;
	fma.rn.f32 	%f84, %f83, %f83, %f81;
	add.s64 	%rd34, %rd33, %rd28;
	ld.global.f32 	%f85, [%rd34];
	sub.f32 	%f86, %f85, %f1;
	fma.rn.f32 	%f87, %f86, %f86, %f84;
	add.s64 	%rd35, %rd34, %rd28;
	ld.global.f32 	%f88, [%rd35];
	sub.f32 	%f89, %f88, %f1;
	fma.rn.f32 	%f116, %f89, %f89, %f87;
	add.s32 	%r35, %r35, 8;
$L__BB3_8:
	setp.eq.s32 	%p7, %r11, 0;
	@%p7 bra 	$L__BB3_14;
	and.b32  	%r14, %r24, 3;
	setp.lt.u32 	%p8, %r11, 4;
	@%p8 bra 	$L__BB3_11;
	mad.lo.s32 	%r30, %r35, %r23, %r1;
	mul.wide.s32 	%rd36, %r30, 4;
	add.s64 	%rd37, %rd1, %rd36;
	ld.global.f32 	%f91, [%rd37];
	sub.f32 	%f92, %f91, %f1;
	fma.rn.f32 	%f93, %f92, %f92, %f116;
	mul.wide.s32 	%rd38, %r23, 4;
	add.s64 	%rd39, %rd37, %rd38;
	ld.global.f32 	%f94, [%rd39];
	sub.f32 	%f95, %f94, %f1;
	fma.rn.f32 	%f96, %f95, %f95, %f93;
	add.s64 	%rd40, %rd39, %rd38;
	ld.global.f32 	%f97, [%rd40];
	sub.f32 	%f98, %f97, %f1;
	fma.rn.f32 	%f99, %f98, %f98, %f96;
	add.s64 	%rd41, %rd40, %rd38;
	ld.global.f32 	%f100, [%rd41];
	sub.f32 	%f101, %f100, %f1;
	fma.rn.f32 	%f116, %f101, %f101, %f99;
	add.s32 	%r35, %r35, 4;
$L__BB3_11:
	setp.eq.s32 	%p9, %r14, 0;
	@%p9 bra 	$L__BB3_14;
	mad.lo.s32 	%r38, %r35, %r23, %r1;
	neg.s32 	%r37, %r14;
$L__BB3_13:
	.pragma "nounroll";
	mul.wide.s32 	%rd42, %r38, 4;
	add.s64 	%rd43, %rd1, %rd42;
	ld.global.f32 	%f102, [%rd43];
	sub.f32 	%f103, %f102, %f1;
	fma.rn.f32 	%f116, %f103, %f103, %f116;
	add.s32 	%r38, %r38, %r23;
	add.s32 	%r37, %r37, 1;
	setp.ne.s32 	%p10, %r37, 0;
	@%p10 bra 	$L__BB3_13;
$L__BB3_14:
	mul.f32 	%f104, %f116, %f116;
	add.s32 	%r31, %r24, -1;
	cvt.rn.f32.s32 	%f105, %r31;
	div.rn.f32 	%f106, %f104, %f105;
	sqrt.rn.f32 	%f107, %f106;
	cvta.to.global.u64 	%rd44, %rd2;
	mul.wide.s32 	%rd45, %r1, 4;
	add.s64 	%rd46, %rd44, %rd45;
	st.global.f32 	[%rd46], %f107;
$L__BB3_15:
	ret;

}


// ===== COMPILED SASS (sm_100) =====

	.target	sm_100

	.elftype	@"ET_EXEC"


//--------------------- .note.nv.tkinfo           --------------------------
	.section	.note.nv.tkinfo,"",@"SHT_NOTE"
	.sectionflags	@"SHF_NOTE_NV_TKINFO"
	.tkinfo
        /*0018*/ 	.word	0x00000002
        /*0030*/ 	.string	""
        /*0030*/ 	.string	"ptxas"
        /*0030*/ 	.string	"Cuda compilation tools, release 13.0, V13.0.88"
        /*0030*/ 	.string	"Build cuda_13.0.r13.0/compiler.36424714_0"
        /*0030*/ 	.string	"-arch sm_100 -m 64 "



//--------------------- .note.nv.cuinfo           --------------------------
	.section	.note.nv.cuinfo,"",@"SHT_NOTE"
	.sectionflags	@"SHF_NOTE_NV_CUINFO"
        /*0018*/ 	.short	0x0002
        /*001a*/ 	.short	0x0064
        /*001c*/ 	.short	0x0082
	.zero		2


//--------------------- .nv.info                  --------------------------
	.section	.nv.info,"",@"SHT_CUDA_INFO"
	.align	4


	//----- nvinfo : EIATTR_REGCOUNT
	.align		4
        /*0000*/ 	.byte	0x04, 0x2f
        /*0002*/ 	.short	(.L_1 - .L_0)
	.align		4
.L_0:
        /*0004*/ 	.word	index@(_Z22creatingMeanPixelFramePfPiii)
        /*0008*/ 	.word	0x00000020


	//----- nvinfo : EIATTR_FRAME_SIZE
	.align		4
.L_1:
        /*000c*/ 	.byte	0x04, 0x11
        /*000e*/ 	.short	(.L_3 - .L_2)
	.align		4
.L_2:
        /*0010*/ 	.word	index@($__internal_3_$__cuda_sm3x_div_rn_noftz_f32_slowpath)
        /*0014*/ 	.word	0x00000000


	//----- nvinfo : EIATTR_FRAME_SIZE
	.align		4
.L_3:
        /*0018*/ 	.byte	0x04, 0x11
        /*001a*/ 	.short	(.L_5 - .L_4)
	.align		4
.L_4:
        /*001c*/ 	.word	index@(_Z22creatingMeanPixelFramePfPiii)
        /*0020*/ 	.word	0x00000000


	//----- nvinfo : EIATTR_REGCOUNT
	.align		4
.L_5:
        /*0024*/ 	.byte	0x04, 0x2f
        /*0026*/ 	.short	(.L_7 - .L_6)
	.align		4
.L_6:
        /*0028*/ 	.word	index@(_Z23creatingLogNormalFramesPfPiS_ii)
        /*002c*/ 	.word	0x0000001b


	//----- nvinfo : EIATTR_FRAME_SIZE
	.align		4
.L_7:
        /*0030*/ 	.byte	0x04, 0x11
        /*0032*/ 	.short	(.L_9 - .L_8)
	.align		4
.L_8:
        /*0034*/ 	.word	index@(_Z23creatingLogNormalFramesPfPiS_ii)
        /*0038*/ 	.word	0x00000000


	//----- nvinfo : EIATTR_REGCOUNT
	.align		4
.L_9:
        /*003c*/ 	.byte	0x04, 0x2f
        /*003e*/ 	.short	(.L_11 - .L_10)
	.align		4
.L_10:
        /*0040*/ 	.word	index@(_Z26creatingMeanLogNormalFramePfS_ii)
        /*0044*/ 	.word	0x00000020


	//----- nvinfo : EIATTR_FRAME_SIZE
	.align		4
.L_11:
        /*0048*/ 	.byte	0x04, 0x11
        /*004a*/ 	.short	(.L_13 - .L_12)
	.align		4
.L_12:
        /*004c*/ 	.word	index@($__internal_2_$__cuda_sm3x_div_rn_noftz_f32_slowpath)
        /*0050*/ 	.word	0x00000000


	//----- nvinfo : EIATTR_FRAME_SIZE
	.align		4
.L_13:
        /*0054*/ 	.byte	0x04, 0x11
        /*0056*/ 	.short	(.L_15 - .L_14)
	.align		4
.L_14:
        /*0058*/ 	.word	index@(_Z26creatingMeanLogNormalFramePfS_ii)
        /*005c*/ 	.word	0x00000000


	//----- nvinfo : EIATTR_REGCOUNT
	.align		4
.L_15:
        /*0060*/ 	.byte	0x04, 0x2f
        /*0062*/ 	.short	(.L_17 - .L_16)
	.align		4
.L_16:
        /*0064*/ 	.word	index@(_Z26creatingStdvLogNormalFramePfS_S_ii)
        /*0068*/ 	.word	0x00000020


	//----- nvinfo : EIATTR_FRAME_SIZE
	.align		4
.L_17:
        /*006c*/ 	.byte	0x04, 0x11
        /*006e*/ 	.short	(.L_19 - .L_18)
	.align		4
.L_18:
        /*0070*/ 	.word	index@($__internal_1_$__cuda_sm3x_div_rn_noftz_f32_slowpath)
        /*0074*/ 	.word	0x00000000


	//----- nvinfo : EIATTR_FRAME_SIZE
	.align		4
.L_19:
        /*0078*/ 	.byte	0x04, 0x11
        /*007a*/ 	.short	(.L_21 - .L_20)
	.align		4
.L_20:
        /*007c*/ 	.word	index@($__internal_0_$__cuda_sm20_sqrt_rn_f32_slowpath)
        /*0080*/ 	.word	0x00000000


	//----- nvinfo : EIATTR_FRAME_SIZE
	.align		4
.L_21:
        /*0084*/ 	.byte	0x04, 0x11
        /*0086*/ 	.short	(.L_23 - .L_22)
	.align		4
.L_22:
        /*0088*/ 	.word	index@(_Z26creatingStdvLogNormalFramePfS_S_ii)
        /*008c*/ 	.word	0x00000000


	//----- nvinfo : EIATTR_MIN_STACK_SIZE
	.align		4
.L_23:
        /*0090*/ 	.byte	0x04, 0x12
        /*0092*/ 	.short	(.L_25 - .L_24)
	.align		4
.L_24:
        /*0094*/ 	.word	index@(_Z26creatingStdvLogNormalFramePfS_S_ii)
        /*0098*/ 	.word	0x00000000


	//----- nvinfo : EIATTR_MIN_STACK_SIZE
	.align		4
.L_25:
        /*009c*/ 	.byte	0x04, 0x12
        /*009e*/ 	.short	(.L_27 - .L_26)
	.align		4
.L_26:
        /*00a0*/ 	.word	index@(_Z26creatingMeanLogNormalFramePfS_ii)
        /*00a4*/ 	.word	0x00000000


	//----- nvinfo : EIATTR_MIN_STACK_SIZE
	.align		4
.L_27:
        /*00a8*/ 	.byte	0x04, 0x12
        /*00aa*/ 	.short	(.L_29 - .L_28)
	.align		4
.L_28:
        /*00ac*/ 	.word	index@(_Z23creatingLogNormalFramesPfPiS_ii)
        /*00b0*/ 	.word	0x00000000


	//----- nvinfo : EIATTR_MIN_STACK_SIZE
	.align		4
.L_29:
        /*00b4*/ 	.byte	0x04, 0x12
        /*00b6*/ 	.short	(.L_31 - .L_30)
	.align		4
.L_30:
        /*00b8*/ 	.word	index@(_Z22creatingMeanPixelFramePfPiii)
        /*00bc*/ 	.word	0x00000000
.L_31:


//--------------------- .nv.compat                --------------------------
	.section	.nv.compat,"",@"SHT_CUDA_COMPAT_INFO"
	.align	4
        /*0000*/ 	.byte	0x02, 0x09, 0x00, 0x00, 0x02, 0x02, 0x01, 0x00, 0x02, 0x05, 0x05, 0x00, 0x03, 0x07, 0x01, 0x01
        /*0010*/ 	.byte	0x02, 0x03, 0x00, 0x00, 0x02, 0x06, 0x01, 0x00, 0x04, 0x0b, 0x08, 0x00, 0x01, 0x00, 0x00, 0x00
        /*0020*/ 	.byte	0x00, 0x00, 0x00, 0x00


//--------------------- .nv.info._Z26creatingStdvLogNormalFramePfS_S_ii --------------------------
	.section	.nv.info._Z26creatingStdvLogNormalFramePfS_S_ii,"",@"SHT_CUDA_INFO"
	.sectionflags	@""
	.align	4


	//----- nvinfo : EIATTR_CUDA_API_VERSION
	.align		4
        /*0000*/ 	.byte	0x04, 0x37
        /*0002*/ 	.short	(.L_33 - .L_32)
.L_32:
        /*0004*/ 	.word	0x00000082


	//----- nvinfo : EIATTR_KPARAM_INFO
	.align		4
.L_33:
        /*0008*/ 	.byte	0x04, 0x17
        /*000a*/ 	.short	(.L_35 - .L_34)
.L_34:
        /*000c*/ 	.word	0x00000000
        /*0010*/ 	.short	0x0004
        /*0012*/ 	.short	0x001c
        /*0014*/ 	.byte	0x00, 0xf0, 0x11, 0x00


	//----- nvinfo : EIATTR_KPARAM_INFO
	.align		4
.L_35:
        /*0018*/ 	.byte	0x04, 0x17
        /*001a*/ 	.short	(.L_37 - .L_36)
.L_36:
        /*001c*/ 	.word	0x00000000
        /*0020*/ 	.short	0x0003
        /*0022*/ 	.short	0x0018
        /*0024*/ 	.byte	0x00, 0xf0, 0x11, 0x00


	//----- nvinfo : EIATTR_KPARAM_INFO
	.align		4
.L_37:
        /*0028*/ 	.byte	0x04, 0x17
        /*002a*/ 	.short	(.L_39 - .L_38)
.L_38:
        /*002c*/ 	.word	0x00000000
        /*0030*/ 	.short	0x0002
        /*0032*/ 	.short	0x0010
        /*0034*/ 	.byte	0x00, 0xf5, 0x21, 0x00


	//----- nvinfo : EIATTR_KPARAM_INFO
	.align		4
.L_39:
        /*0038*/ 	.byte	0x04, 0x17
        /*003a*/ 	.short	(.L_41 - .L_40)
.L_40:
        /*003c*/ 	.word	0x00000000
        /*0040*/ 	.short	0x0001
        /*0042*/ 	.short	0x0008
        /*0044*/ 	.byte	0x00, 0xf5, 0x21, 0x00


	//----- nvinfo : EIATTR_KPARAM_INFO
	.align		4
.L_41:
        /*0048*/ 	.byte	0x04, 0x17
        /*004a*/ 	.short	(.L_43 - .L_42)
.L_42:
        /*004c*/ 	.word	0x00000000
        /*0050*/ 	.short	0x0000
        /*0052*/ 	.short	0x0000
        /*0054*/ 	.byte	0x00, 0xf5, 0x21, 0x00


	//----- nvinfo : EIATTR_SPARSE_MMA_MASK
	.align		4
.L_43:
        /*0058*/ 	.byte	0x03, 0x50
        /*005a*/ 	.short	0x0000


	//----- nvinfo : EIATTR_MAXREG_COUNT
	.align		4
        /*005c*/ 	.byte	0x03, 0x1b
        /*005e*/ 	.short	0x00ff


	//----- nvinfo : EIATTR_MERCURY_ISA_VERSION
	.align		4
        /*0060*/ 	.byte	0x03, 0x5f
        /*0062*/ 	.short	0x0101


	//----- nvinfo : EIATTR_VRC_CTA_INIT_COUNT
	.align		4
        /*0064*/ 	.byte	0x02, 0x4a
	.zero		1
	.zero		1


	//----- nvinfo : EIATTR_EXIT_INSTR_OFFSETS
	.align		4
        /*0068*/ 	.byte	0x04, 0x1c
        /*006a*/ 	.short	(.L_45 - .L_44)


	//   ....[0]....
.L_44:
        /*006c*/ 	.word	0x00000070


	//   ....[1]....
        /*0070*/ 	.word	0x00000cc0


	//----- nvinfo : EIATTR_CRS_STACK_SIZE
	.align		4
.L_45:
        /*0074*/ 	.byte	0x04, 0x1e
        /*0076*/ 	.short	(.L_47 - .L_46)
.L_46:
        /*0078*/ 	.word	0x00000000


	//----- nvinfo : EIATTR_CBANK_PARAM_SIZE
	.align		4
.L_47:
        /*007c*/ 	.byte	0x03, 0x19
        /*007e*/ 	.short	0x0020


	//----- nvinfo : EIATTR_PARAM_CBANK
	.align		4
        /*0080*/ 	.byte	0x04, 0x0a
        /*0082*/ 	.short	(.L_49 - .L_48)
	.align		4
.L_48:
        /*0084*/ 	.word	index@(.nv.constant0._Z26creatingStdvLogNormalFramePfS_S_ii)
        /*0088*/ 	.short	0x0380
        /*008a*/ 	.short	0x0020


	//----- nvinfo : EIATTR_SW_WAR
	.align		4
.L_49:
        /*008c*/ 	.byte	0x04, 0x36
        /*008e*/ 	.short	(.L_51 - .L_50)
.L_50:
        /*0090*/ 	.word	0x00000008
.L_51:


//--------------------- .nv.info._Z26creatingMeanLogNormalFramePfS_ii --------------------------
	.section	.nv.info._Z26creatingMeanLogNormalFramePfS_ii,"",@"SHT_CUDA_INFO"
	.sectionflags	@""
	.align	4


	//----- nvinfo : EIATTR_CUDA_API_VERSION
	.align		4
        /*0000*/ 	.byte	0x04, 0x37
        /*0002*/ 	.short	(.L_53 - .L_52)
.L_52:
        /*0004*/ 	.word	0x00000082


	//----- nvinfo : EIATTR_KPARAM_INFO
	.align		4
.L_53:
        /*0008*/ 	.byte	0x04, 0x17
        /*000a*/ 	.short	(.L_55 - .L_54)
.L_54:
        /*000c*/ 	.word	0x00000000
        /*0010*/ 	.short	0x0003
        /*0012*/ 	.short	0x0014
        /*0014*/ 	.byte	0x00, 0xf0, 0x11, 0x00


	//----- nvinfo : EIATTR_KPARAM_INFO
	.align		4
.L_55:
        /*0018*/ 	.byte	0x04, 0x17
        /*001a*/ 	.short	(.L_57 - .L_56)
.L_56:
        /*001c*/ 	.word	0x00000000
        /*0020*/ 	.short	0x0002
        /*0022*/ 	.short	0x0010
        /*0024*/ 	.byte	0x00, 0xf0, 0x11, 0x00


	//----- nvinfo : EIATTR_KPARAM_INFO
	.align		4
.L_57:
        /*0028*/ 	.byte	0x04, 0x17
        /*002a*/ 	.short	(.L_59 - .L_58)
.L_58:
        /*002c*/ 	.word	0x00000000
        /*0030*/ 	.short	0x0001
        /*0032*/ 	.short	0x0008
        /*0034*/ 	.byte	0x00, 0xf5, 0x21, 0x00


	//----- nvinfo : EIATTR_KPARAM_INFO
	.align		4
.L_59:
        /*0038*/ 	.byte	0x04, 0x17
        /*003a*/ 	.short	(.L_61 - .L_60)
.L_60:
        /*003c*/ 	.word	0x00000000
        /*0040*/ 	.short	0x0000
        /*0042*/ 	.short	0x0000
        /*0044*/ 	.byte	0x00, 0xf5, 0x21, 0x00


	//----- nvinfo : EIATTR_SPARSE_MMA_MASK
	.align		4
.L_61:
        /*0048*/ 	.byte	0x03, 0x50
        /*004a*/ 	.short	0x0000


	//----- nvinfo : EIATTR_MAXREG_COUNT
	.align		4
        /*004c*/ 	.byte	0x03, 0x1b
        /*004e*/ 	.short	0x00ff


	//----- nvinfo : EIATTR_MERCURY_ISA_VERSION
	.align		4
        /*0050*/ 	.byte	0x03, 0x5f
        /*0052*/ 	.short	0x0101


	//----- nvinfo : EIATTR_VRC_CTA_INIT_COUNT
	.align		4
        /*0054*/ 	.byte	0x02, 0x4a
	.zero		1
	.zero		1


	//----- nvinfo : EIATTR_EXIT_INSTR_OFFSETS
	.align		4
        /*0058*/ 	.byte	0x04, 0x1c
        /*005a*/ 	.short	(.L_63 - .L_62)


	//   ....[0]....
.L_62:
        /*005c*/ 	.word	0x00000070


	//   ....[1]....
        /*0060*/ 	.word	0x000009d0


	//----- nvinfo : EIATTR_CRS_STACK_SIZE
	.align		4
.L_63:
        /*0064*/ 	.byte	0x04, 0x1e
        /*0066*/ 	.short	(.L_65 - .L_64)
.L_64:
        /*0068*/ 	.word	0x00000000


	//----- nvinfo : EIATTR_CBANK_PARAM_SIZE
	.align		4
.L_65:
        /*006c*/ 	.byte	0x03, 0x19
        /*006e*/ 	.short	0x0018


	//----- nvinfo : EIATTR_PARAM_CBANK
	.align		4
        /*0070*/ 	.byte	0x04, 0x0a
        /*0072*/ 	.short	(.L_67 - .L_66)
	.align		4
.L_66:
        /*0074*/ 	.word	index@(.nv.constant0._Z26creatingMeanLogNormalFramePfS_ii)
        /*0078*/ 	.short	0x0380
        /*007a*/ 	.short	0x0018


	//----- nvinfo : EIATTR_SW_WAR
	.align		4
.L_67:
        /*007c*/ 	.byte	0x04, 0x36
        /*007e*/ 	.short	(.L_69 - .L_68)
.L_68:
        /*0080*/ 	.word	0x00000008
.L_69:


//--------------------- .nv.info._Z23creatingLogNormalFramesPfPiS_ii --------------------------
	.section	.nv.info._Z23creatingLogNormalFramesPfPiS_ii,"",@"SHT_CUDA_INFO"
	.sectionflags	@""
	.align	4


	//----- nvinfo : EIATTR_CUDA_API_VERSION
	.align		4
        /*0000*/ 	.byte	0x04, 0x37
        /*0002*/ 	.short	(.L_71 - .L_70)
.L_70:
        /*0004*/ 	.word	0x00000082


	//----- nvinfo : EIATTR_KPARAM_INFO
	.align		4
.L_71:
        /*0008*/ 	.byte	0x04, 0x17
        /*000a*/ 	.short	(.L_73 - .L_72)
.L_72:
        /*000c*/ 	.word	0x00000000
        /*0010*/ 	.short	0x0004
        /*0012*/ 	.short	0x001c
        /*0014*/ 	.byte	0x00, 0xf0, 0x11, 0x00


	//----- nvinfo : EIATTR_KPARAM_INFO
	.align		4
.L_73:
        /*0018*/ 	.byte	0x04, 0x17
        /*001a*/ 	.short	(.L_75 - .L_74)
.L_74:
        /*001c*/ 	.word	0x00000000
        /*0020*/ 	.short	0x0003
        /*0022*/ 	.short	0x0018
        /*0024*/ 	.byte	0x00, 0xf0, 0x11, 0x00


	//----- nvinfo : EIATTR_KPARAM_INFO
	.align		4
.L_75:
        /*0028*/ 	.byte	0x04, 0x17
        /*002a*/ 	.short	(.L_77 - .L_76)
.L_76:
        /*002c*/ 	.word	0x00000000
        /*0030*/ 	.short	0x0002
        /*0032*/ 	.short	0x0010
        /*0034*/ 	.byte	0x00, 0xf5, 0x21, 0x00


	//----- nvinfo : EIATTR_KPARAM_INFO
	.align		4
.L_77:
        /*0038*/ 	.byte	0x04, 0x17
        /*003a*/ 	.short	(.L_79 - .L_78)
.L_78:
        /*003c*/ 	.word	0x00000000
        /*0040*/ 	.short	0x0001
        /*0042*/ 	.short	0x0008
        /*0044*/ 	.byte	0x00, 0xf5, 0x21, 0x00


	//----- nvinfo : EIATTR_KPARAM_INFO
	.align		4
.L_79:
        /*0048*/ 	.byte	0x04, 0x17
        /*004a*/ 	.short	(.L_81 - .L_80)
.L_80:
        /*004c*/ 	.word	0x00000000
        /*0050*/ 	.short	0x0000
        /*0052*/ 	.short	0x0000
        /*0054*/ 	.byte	0x00, 0xf5, 0x21, 0x00


	//----- nvinfo : EIATTR_SPARSE_MMA_MASK
	.align		4
.L_81:
        /*0058*/ 	.byte	0x03, 0x50
        /*005a*/ 	.short	0x0000


	//----- nvinfo : EIATTR_MAXREG_COUNT
	.align		4
        /*005c*/ 	.byte	0x03, 0x1b
        /*005e*/ 	.short	0x00ff


	//----- nvinfo : EIATTR_MERCURY_ISA_VERSION
	.align		4
        /*0060*/ 	.byte	0x03, 0x5f
        /*0062*/ 	.short	0x0101


	//----- nvinfo : EIATTR_VRC_CTA_INIT_COUNT
	.align		4
        /*0064*/ 	.byte	0x02, 0x4a
	.zero		1
	.zero		1


	//----- nvinfo : EIATTR_EXIT_INSTR_OFFSETS
	.align		4
        /*0068*/ 	.byte	0x04, 0x1c
        /*006a*/ 	.short	(.L_83 - .L_82)


	//   ....[0]....
.L_82:
        /*006c*/ 	.word	0x00000080


	//   ....[1]....
        /*0070*/ 	.word	0x00000a00


	//   ....[2]....
        /*0074*/ 	.word	0x00000ed0


	//   ....[3]....
        /*0078*/ 	.word	0x00001140


	//----- nvinfo : EIATTR_CBANK_PARAM_SIZE
	.align		4
.L_83:
        /*007c*/ 	.byte	0x03, 0x19
        /*007e*/ 	.short	0x0020


	//----- nvinfo : EIATTR_PARAM_CBANK
	.align		4
        /*0080*/ 	.byte	0x04, 0x0a
        /*0082*/ 	.short	(.L_85 - .L_84)
	.align		4
.L_84:
        /*0084*/ 	.word	index@(.nv.constant0._Z23creatingLogNormalFramesPfPiS_ii)
        /*0088*/ 	.short	0x0380
        /*008a*/ 	.short	0x0020


	//----- nvinfo : EIATTR_SW_WAR
	.align		4
.L_85:
        /*008c*/ 	.byte	0x04, 0x36
        /*008e*/ 	.short	(.L_87 - .L_86)
.L_86:
        /*0090*/ 	.word	0x00000008
.L_87:


//--------------------- .nv.info._Z22creatingMeanPixelFramePfPiii --------------------------
	.section	.nv.info._Z22creatingMeanPixelFramePfPiii,"",@"SHT_CUDA_INFO"
	.sectionflags	@""
	.align	4


	//----- nvinfo : EIATTR_CUDA_API_VERSION
	.align		4
        /*0000*/ 	.byte	0x04, 0x37
        /*0002*/ 	.short	(.L_89 - .L_88)
.L_88:
        /*0004*/ 	.word	0x00000082


	//----- nvinfo : EIATTR_KPARAM_INFO
	.align		4
.L_89:
        /*0008*/ 	.byte	0x04, 0x17
        /*000a*/ 	.short	(.L_91 - .L_90)
.L_90:
        /*000c*/ 	.word	0x00000000
        /*0010*/ 	.short	0x0003
        /*0012*/ 	.short	0x0014
        /*0014*/ 	.byte	0x00, 0xf0, 0x11, 0x00


	//----- nvinfo : EIATTR_KPARAM_INFO
	.align		4
.L_91:
        /*0018*/ 	.byte	0x04, 0x17
        /*001a*/ 	.short	(.L_93 - .L_92)
.L_92:
        /*001c*/ 	.word	0x00000000
        /*0020*/ 	.short	0x0002
        /*0022*/ 	.short	0x0010
        /*0024*/ 	.byte	0x00, 0xf0, 0x11, 0x00


	//----- nvinfo : EIATTR_KPARAM_INFO
	.align		4
.L_93:
        /*0028*/ 	.byte	0x04, 0x17
        /*002a*/ 	.short	(.L_95 - .L_94)
.L_94:
        /*002c*/ 	.word	0x00000000
        /*0030*/ 	.short	0x0001
        /*0032*/ 	.short	0x0008
        /*0034*/ 	.byte	0x00, 0xf5, 0x21, 0x00


	//----- nvinfo : EIATTR_KPARAM_INFO
	.align		4
.L_95:
        /*0038*/ 	.byte	0x04, 0x17
        /*003a*/ 	.short	(.L_97 - .L_96)
.L_96:
        /*003c*/ 	.word	0x00000000
        /*0040*/ 	.short	0x0000
        /*0042*/ 	.short	0x0000
        /*0044*/ 	.byte	0x00, 0xf5, 0x21, 0x00


	//----- nvinfo : EIATTR_SPARSE_MMA_MASK
	.align		4
.L_97:
        /*0048*/ 	.byte	0x03, 0x50
        /*004a*/ 	.short	0x0000


	//----- nvinfo : EIATTR_MAXREG_COUNT
	.align		4
        /*004c*/ 	.byte	0x03, 0x1b
        /*004e*/ 	.short	0x00ff


	//----- nvinfo : EIATTR_MERCURY_ISA_VERSION
	.align		4
        /*0050*/ 	.byte	0x03, 0x5f
        /*0052*/ 	.short	0x0101


	//----- nvinfo : EIATTR_VRC_CTA_INIT_COUNT
	.align		4
        /*0054*/ 	.byte	0x02, 0x4a
	.zero		1
	.zero		1


	//----- nvinfo : EIATTR_EXIT_INSTR_OFFSETS
	.align		4
        /*0058*/ 	.byte	0x04, 0x1c
        /*005a*/ 	.short	(.L_99 - .L_98)


	//   ....[0]....
.L_98:
        /*005c*/ 	.word	0x00000070


	//   ....[1]....
        /*0060*/ 	.word	0x00000ba0


	//----- nvinfo : EIATTR_CRS_STACK_SIZE
	.align		4
.L_99:
        /*0064*/ 	.byte	0x04, 0x1e
        /*0066*/ 	.short	(.L_101 - .L_100)
.L_100:
        /*0068*/ 	.word	0x00000000


	//----- nvinfo : EIATTR_CBANK_PARAM_SIZE
	.align		4
.L_101:
        /*006c*/ 	.byte	0x03, 0x19
        /*006e*/ 	.short	0x0018


	//----- nvinfo : EIATTR_PARAM_CBANK
	.align		4
        /*0070*/ 	.byte	0x04, 0x0a
        /*0072*/ 	.short	(.L_103 - .L_102)
	.align		4
.L_102:
        /*0074*/ 	.word	index@(.nv.constant0._Z22creatingMeanPixelFramePfPiii)
        /*0078*/ 	.short	0x0380
        /*007a*/ 	.short	0x0018


	//----- nvinfo : EIATTR_SW_WAR
	.align		4
.L_103:
        /*007c*/ 	.byte	0x04, 0x36
        /*007e*/ 	.short	(.L_105 - .L_104)
.L_104:
        /*0080*/ 	.word	0x00000008
.L_105:


//--------------------- .nv.callgraph             --------------------------
	.section	.nv.callgraph,"",@"SHT_CUDA_CALLGRAPH"
	.align	4
	.sectionentsize	8
	.align		4
        /*0000*/ 	.word	0x00000000
	.align		4
        /*0004*/ 	.word	0xffffffff
	.align		4
        /*0008*/ 	.word	0x00000000
	.align		4
        /*000c*/ 	.word	0xfffffffe
	.align		4
        /*0010*/ 	.word	0x00000000
	.align		4
        /*0014*/ 	.word	0xfffffffd
	.align		4
        /*0018*/ 	.word	0x00000000
	.align		4
        /*001c*/ 	.word	0xfffffffc


//--------------------- .text._Z26creatingStdvLogNormalFramePfS_S_ii --------------------------
	.section	.text._Z26creatingStdvLogNormalFramePfS_S_ii,"ax",@progbits
	.align	128
        .global         _Z26creatingStdvLogNormalFramePfS_S_ii
        .type           _Z26creatingStdvLogNormalFramePfS_S_ii,@function
        .size           _Z26creatingStdvLogNormalFramePfS_S_ii,(.L_x_69 - _Z26creatingStdvLogNormalFramePfS_S_ii)
        .other          _Z26creatingStdvLogNormalFramePfS_S_ii,@"STO_CUDA_ENTRY STV_DEFAULT"
_Z26creatingStdvLogNormalFramePfS_S_ii:
.text._Z26creatingStdvLogNormalFramePfS_S_ii:
[----:B------:R-:W-:Y:S01]  /*0000*/  LDC R1, c[0x0][0x37c] ;  /* 0x0000df00ff017b82 */ /* 0x000fe20000000800 */
[----:B------:R-:W0:Y:S07]  /*0010*/  S2R R10, SR_TID.X ;  /* 0x00000000000a7919 */ /* 0x000e2e0000002100 */
[----:B------:R-:W0:Y:S08]  /*0020*/  S2UR UR4, SR_CTAID.X ;  /* 0x00000000000479c3 */ /* 0x000e300000002500 */
[----:B------:R-:W0:Y:S08]  /*0030*/  LDC R3, c[0x0][0x360] ;  /* 0x0000d800ff037b82 */ /* 0x000e300000000800 */
[----:B------:R-:W1:Y:S01]  /*0040*/  LDC R11, c[0x0][0x398] ;  /* 0x0000e600ff0b7b82 */ /* 0x000e620000000800 */
[----:B0-----:R-:W-:-:S05]  /*0050*/  IMAD R10, R3, UR4, R10 ;  /* 0x00000004030a7c24 */ /* 0x001fca000f8e020a */
[----:B-1----:R-:W-:-:S13]  /*0060*/  ISETP.GE.AND P0, PT, R10, R11, PT ;  /* 0x0000000b0a00720c */ /* 0x002fda0003f06270 */
[----:B------:R-:W-:Y:S05]  /*0070*/  @P0 EXIT ;  /* 0x000000000000094d */ /* 0x000fea0003800000 */
[----:B------:R-:W0:Y:S01]  /*0080*/  LDCU UR6, c[0x0][0x39c] ;  /* 0x00007380ff0677ac */ /* 0x000e220008000800 */
[----:B------:R-:W-:Y:S01]  /*0090*/  HFMA2 R18, -RZ, RZ, 0, 0 ;  /* 0x00000000ff127431 */ /* 0x000fe200000001ff */
[----:B------:R-:W1:Y:S01]  /*00a0*/  LDCU.64 UR8, c[0x0][0x358] ;  /* 0x00006b00ff0877ac */ /* 0x000e620008000a00 */
[----:B0-----:R-:W-:-:S09]  /*00b0*/  UISETP.GE.AND UP0, UPT, UR6, 0x1, UPT ;  /* 0x000000010600788c */ /* 0x001fd2000bf06270 */
[----:B-1----:R-:W-:Y:S05]  /*00c0*/  BRA.U !UP0, `(.L_x_0) ;  /* 0x0000000908787547 */ /* 0x002fea000b800000 */
[----:B------:R-:W0:Y:S02]  /*00d0*/  LDC.64 R2, c[0x0][0x388] ;  /* 0x0000e200ff027b82 */ /* 0x000e240000000a00 */
[----:B0-----:R-:W-:-:S05]  /*00e0*/  IMAD.WIDE R2, R10, 0x4, R2 ;  /* 0x000000040a027825 */ /* 0x001fca00078e0202 */
[----:B------:R0:W5:Y:S01]  /*00f0*/  LDG.E R17, desc[UR8][R2.64] ;  /* 0x0000000802117981 */ /* 0x000162000c1e1900 */
[----:B------:R-:W-:Y:S01]  /*0100*/  UISETP.GE.U32.AND UP1, UPT, UR6, 0x10, UPT ;  /* 0x000000100600788c */ /* 0x000fe2000bf26070 */
[----:B------:R-:W-:Y:S01]  /*0110*/  MOV R18, RZ ;  /* 0x000000ff00127202 */ /* 0x000fe20000000f00 */
[----:B------:R-:W-:Y:S01]  /*0120*/  ULOP3.LUT UR5, UR6, 0xf, URZ, 0xc0, !UPT ;  /* 0x0000000f06057892 */ /* 0x000fe2000f8ec0ff */
[----:B------:R-:W-:-:S03]  /*0130*/  UMOV UR4, URZ ;  /* 0x000000ff00047c82 */ /* 0x000fc60008000000 */
[----:B------:R-:W-:-:S03]  /*0140*/  UISETP.NE.AND UP0, UPT, UR5, URZ, UPT ;  /* 0x000000ff0500728c */ /* 0x000fc6000bf05270 */
[----:B0-----:R-:W-:Y:S08]  /*0150*/  BRA.U !UP1, `(.L_x_1) ;  /* 0x0000000509247547 */ /* 0x001ff0000b800000 */
[----:B------:R-:W-:Y:S01]  /*0160*/  ULOP3.LUT UR4, UR6, 0x7ffffff0, URZ, 0xc0, !UPT ;  /* 0x7ffffff006047892 */ /* 0x000fe2000f8ec0ff */
[----:B------:R-:W-:Y:S02]  /*0170*/  MOV R18, RZ ;  /* 0x000000ff00127202 */ /* 0x000fe40000000f00 */
[----:B------:R-:W-:Y:S01]  /*0180*/  MOV R16, R10 ;  /* 0x0000000a00107202 */ /* 0x000fe20000000f00 */
[----:B------:R-:W-:-:S12]  /*0190*/  UIADD3 UR7, UPT, UPT, -UR4, URZ, URZ ;  /* 0x000000ff04077290 */ /* 0x000fd8000fffe1ff */
.L_x_2:
[----:B------:R-:W0:Y:S02]  /*01a0*/  LDC.64 R6, c[0x0][0x390] ;  /* 0x0000e400ff067b82 */ /* 0x000e240000000a00 */
[----:B0-----:R-:W-:-:S05]  /*01b0*/  IMAD.WIDE R6, R16, 0x4, R6 ;  /* 0x0000000410067825 */ /* 0x001fca00078e0206 */
[----:B------:R-:W2:Y:S01]  /*01c0*/  LDG.E R0, desc[UR8][R6.64] ;  /* 0x0000000806007981 */ /* 0x000ea2000c1e1900 */
[----:B------:R-:W-:-:S04]  /*01d0*/  IMAD.WIDE R20, R11, 0x4, R6 ;  /* 0x000000040b147825 */ /* 0x000fc800078e0206 */
[C---:B------:R-:W-:Y:S02]  /*01e0*/  IMAD.WIDE R22, R11.reuse, 0x4, R20 ;  /* 0x000000040b167825 */ /* 0x040fe400078e0214 */
[----:B------:R-:W3:Y:S02]  /*01f0*/  LDG.E R20, desc[UR8][R20.64] ;  /* 0x0000000814147981 */ /* 0x000ee4000c1e1900 */
[C---:B------:R-:W-:Y:S02]  /*0200*/  IMAD.WIDE R24, R11.reuse, 0x4, R22 ;  /* 0x000000040b187825 */ /* 0x040fe400078e0216 */
[----:B------:R-:W4:Y:S02]  /*0210*/  LDG.E R22, desc[UR8][R22.64] ;  /* 0x0000000816167981 */ /* 0x000f24000c1e1900 */
[C---:B------:R-:W-:Y:S02]  /*0220*/  IMAD.WIDE R26, R11.reuse, 0x4, R24 ;  /* 0x000000040b1a7825 */ /* 0x040fe400078e0218 */
[----:B------:R-:W4:Y:S02]  /*0230*/  LDG.E R24, desc[UR8][R24.64] ;  /* 0x0000000818187981 */ /* 0x000f24000c1e1900 */
[----:B------:R-:W-:-:S02]  /*0240*/  IMAD.WIDE R28, R11, 0x4, R26 ;  /* 0x000000040b1c7825 */ /* 0x000fc400078e021a */
[----:B------:R-:W4:Y:S02]  /*0250*/  LDG.E R26, desc[UR8][R26.64] ;  /* 0x000000081a1a7981 */ /* 0x000f24000c1e1900 */
[C---:B------:R-:W-:Y:S02]  /*0260*/  IMAD.WIDE R4, R11.reuse, 0x4, R28 ;  /* 0x000000040b047825 */ /* 0x040fe400078e021c */
[----:B------:R-:W4:Y:S02]  /*0270*/  LDG.E R28, desc[UR8][R28.64] ;  /* 0x000000081c1c7981 */ /* 0x000f24000c1e1900 */
[C---:B------:R-:W-:Y:S02]  /*0280*/  IMAD.WIDE R2, R11.reuse, 0x4, R4 ;  /* 0x000000040b027825 */ /* 0x040fe400078e0204 */
[----:B------:R-:W4:Y:S04]  /*0290*/  LDG.E R19, desc[UR8][R4.64] ;  /* 0x0000000804137981 */ /* 0x000f28000c1e1900 */
[----:B------:R0:W4:Y:S01]  /*02a0*/  LDG.E R21, desc[UR8][R2.64] ;  /* 0x0000000802157981 */ /* 0x000122000c1e1900 */
[----:B------:R-:W-:-:S05]  /*02b0*/  IMAD.WIDE R12, R11, 0x4, R2 ;  /* 0x000000040b0c7825 */ /* 0x000fca00078e0202 */
[----:B------:R-:W4:Y:S01]  /*02c0*/  LDG.E R23, desc[UR8][R12.64] ;  /* 0x000000080c177981 */ /* 0x000f22000c1e1900 */
[----:B0-----:R-:W-:-:S05]  /*02d0*/  IMAD.WIDE R2, R11, 0x4, R12 ;  /* 0x000000040b027825 */ /* 0x001fca00078e020c */
[----:B------:R-:W4:Y:S01]  /*02e0*/  LDG.E R25, desc[UR8][R2.64] ;  /* 0x0000000802197981 */ /* 0x000f22000c1e1900 */
[----:B------:R-:W-:-:S05]  /*02f0*/  IMAD.WIDE R4, R11, 0x4, R2 ;  /* 0x000000040b047825 */ /* 0x000fca00078e0202 */
[----:B------:R-:W4:Y:S01]  /*0300*/  LDG.E R27, desc[UR8][R4.64] ;  /* 0x00000008041b7981 */ /* 0x000f22000c1e1900 */
[----:B------:R-:W-:-:S04]  /*0310*/  IMAD.WIDE R6, R11, 0x4, R4 ;  /* 0x000000040b067825 */ /* 0x000fc800078e0204 */
[C---:B------:R-:W-:Y:S02]  /*0320*/  IMAD.WIDE R8, R11.reuse, 0x4, R6 ;  /* 0x000000040b087825 */ /* 0x040fe400078e0206 */
[----:B------:R-:W4:Y:S02]  /*0330*/  LDG.E R6, desc[UR8][R6.64] ;  /* 0x0000000806067981 */ /* 0x000f24000c1e1900 */
[C---:B------:R-:W-:Y:S02]  /*0340*/  IMAD.WIDE R14, R11.reuse, 0x4, R8 ;  /* 0x000000040b0e7825 */ /* 0x040fe400078e0208 */
[----:B------:R-:W4:Y:S04]  /*0350*/  LDG.E R8, desc[UR8][R8.64] ;  /* 0x0000000808087981 */ /* 0x000f28000c1e1900 */
[----:B------:R0:W4:Y:S02]  /*0360*/  LDG.E R29, desc[UR8][R14.64] ;  /* 0x000000080e1d7981 */ /* 0x000124000c1e1900 */
[----:B0-----:R-:W-:-:S05]  /*0370*/  IMAD.WIDE R14, R11, 0x4, R14 ;  /* 0x000000040b0e7825 */ /* 0x001fca00078e020e */
[----:B------:R-:W4:Y:S01]  /*0380*/  LDG.E R2, desc[UR8][R14.64] ;  /* 0x000000080e027981 */ /* 0x000f22000c1e1900 */
[----:B------:R-:W-:-:S06]  /*0390*/  IMAD.WIDE R12, R11, 0x4, R14 ;  /* 0x000000040b0c7825 */ /* 0x000fcc00078e020e */
[----:B------:R-:W4:Y:S01]  /*03a0*/  LDG.E R12, desc[UR8][R12.64] ;  /* 0x000000080c0c7981 */ /* 0x000f22000c1e1900 */
[----:B------:R-:W-:-:S04]  /*03b0*/  UIADD3 UR7, UPT, UPT, UR7, 0x10, URZ ;  /* 0x0000001007077890 */ /* 0x000fc8000fffe0ff */
[----:B------:R-:W-:Y:S01]  /*03c0*/  UISETP.NE.AND UP1, UPT, UR7, URZ, UPT ;  /* 0x000000ff0700728c */ /* 0x000fe2000bf25270 */
[----:B------:R-:W-:Y:S01]  /*03d0*/  LEA R16, R11, R16, 0x4 ;  /* 0x000000100b107211 */ /* 0x000fe200078e20ff */
[----:B--2--5:R-:W-:-:S04]  /*03e0*/  FADD R3, -R17, R0 ;  /* 0x0000000011037221 */ /* 0x024fc80000000100 */
[----:B------:R-:W-:Y:S01]  /*03f0*/  FFMA R3, R3, R3, R18 ;  /* 0x0000000303037223 */ /* 0x000fe20000000012 */
[----:B---3--:R-:W-:-:S04]  /*0400*/  FADD R20, -R17, R20 ;  /* 0x0000001411147221 */ /* 0x008fc80000000100 */
[----:B------:R-:W-:Y:S01]  /*0410*/  FFMA R3, R20, R20, R3 ;  /* 0x0000001414037223 */ /* 0x000fe20000000003 */
[----:B----4-:R-:W-:-:S04]  /*0420*/  FADD R22, -R17, R22 ;  /* 0x0000001611167221 */ /* 0x010fc80000000100 */
[----:B------:R-:W-:Y:S01]  /*0430*/  FFMA R3, R22, R22, R3 ;  /* 0x0000001616037223 */ /* 0x000fe20000000003 */
[----:B------:R-:W-:-:S04]  /*0440*/  FADD R24, -R17, R24 ;  /* 0x0000001811187221 */ /* 0x000fc80000000100 */
        /* <DEDUP_REMOVED lines=25> */
[----:B------:R-:W-:Y:S06]  /*05e0*/  BRA.U UP1, `(.L_x_2) ;  /* 0xfffffff901ec7547 */ /* 0x000fec000b83ffff */
.L_x_1:
[----:B------:R-:W-:Y:S05]  /*05f0*/  BRA.U !UP0, `(.L_x_0) ;  /* 0x00000005082c7547 */ /* 0x000fea000b800000 */
[----:B------:R-:W-:Y:S02]  /*0600*/  UISETP.GE.U32.AND UP0, UPT, UR5, 0x8, UPT ;  /* 0x000000080500788c */ /* 0x000fe4000bf06070 */
[----:B------:R-:W-:-:S04]  /*0610*/  ULOP3.LUT UR7, UR6, 0x7, URZ, 0xc0, !UPT ;  /* 0x0000000706077892 */ /* 0x000fc8000f8ec0ff */
[----:B------:R-:W-:-:S03]  /*0620*/  UISETP.NE.AND UP1, UPT, UR7, URZ, UPT ;  /* 0x000000ff0700728c */ /* 0x000fc6000bf25270 */
[----:B------:R-:W-:Y:S08]  /*0630*/  BRA.U !UP0, `(.L_x_3) ;  /* 0x00000001088c7547 */ /* 0x000ff0000b800000 */
[----:B------:R-:W0:Y:S01]  /*0640*/  LDC.64 R2, c[0x0][0x390] ;  /* 0x0000e400ff027b82 */ /* 0x000e220000000a00 */
[----:B------:R-:W-:-:S04]  /*0650*/  IMAD R5, R11, UR4, R10 ;  /* 0x000000040b057c24 */ /* 0x000fc8000f8e020a */
[----:B0-----:R-:W-:-:S05]  /*0660*/  IMAD.WIDE R2, R5, 0x4, R2 ;  /* 0x0000000405027825 */ /* 0x001fca00078e0202 */
[----:B------:R0:W2:Y:S01]  /*0670*/  LDG.E R0, desc[UR8][R2.64] ;  /* 0x0000000802007981 */ /* 0x0000a2000c1e1900 */
[----:B------:R-:W-:-:S04]  /*0680*/  IMAD.WIDE R4, R11, 0x4, R2 ;  /* 0x000000040b047825 */ /* 0x000fc800078e0202 */
[C---:B------:R-:W-:Y:S02]  /*0690*/  IMAD.WIDE R6, R11.reuse, 0x4, R4 ;  /* 0x000000040b067825 */ /* 0x040fe400078e0204 */
[----:B------:R2:W3:Y:S02]  /*06a0*/  LDG.E R4, desc[UR8][R4.64] ;  /* 0x0000000804047981 */ /* 0x0004e4000c1e1900 */
        /* <DEDUP_REMOVED lines=8> */
[----:B0-----:R-:W-:Y:S02]  /*0730*/  IMAD.WIDE R2, R11, 0x4, R20 ;  /* 0x000000040b027825 */ /* 0x001fe400078e0214 */
[----:B------:R-:W4:Y:S04]  /*0740*/  LDG.E R16, desc[UR8][R20.64] ;  /* 0x0000000814107981 */ /* 0x000f28000c1e1900 */
[----:B------:R-:W4:Y:S01]  /*0750*/  LDG.E R2, desc[UR8][R2.64] ;  /* 0x0000000802027981 */ /* 0x000f22000c1e1900 */
[----:B------:R-:W-:Y:S01]  /*0760*/  UIADD3 UR4, UPT, UPT, UR4, 0x8, URZ ;  /* 0x0000000804047890 */ /* 0x000fe2000fffe0ff */
        /* <DEDUP_REMOVED lines=15> */
[----:B------:R-:W-:-:S07]  /*0860*/  FFMA R18, R2, R2, R5 ;  /* 0x0000000202127223 */ /* 0x000fce0000000005 */
.L_x_3:
[----:B------:R-:W-:Y:S05]  /*0870*/  BRA.U !UP1, `(.L_x_0) ;  /* 0x00000001098c7547 */ /* 0x000fea000b800000 */
[----:B------:R-:W-:Y:S02]  /*0880*/  UISETP.GE.U32.AND UP0, UPT, UR7, 0x4, UPT ;  /* 0x000000040700788c */ /* 0x000fe4000bf06070 */
[----:B------:R-:W-:-:S04]  /*0890*/  ULOP3.LUT UR5, UR6, 0x3, URZ, 0xc0, !UPT ;  /* 0x0000000306057892 */ /* 0x000fc8000f8ec0ff */
[----:B------:R-:W-:-:S03]  /*08a0*/  UISETP.NE.AND UP1, UPT, UR5, URZ, UPT ;  /* 0x000000ff0500728c */ /* 0x000fc6000bf25270 */
[----:B------:R-:W-:Y:S08]  /*08b0*/  BRA.U !UP0, `(.L_x_4) ;  /* 0x00000001084c7547 */ /* 0x000ff0000b800000 */
[----:B------:R-:W0:Y:S01]  /*08c0*/  LDC.64 R2, c[0x0][0x390] ;  /* 0x0000e400ff027b82 */ /* 0x000e220000000a00 */
[----:B------:R-:W-:-:S04]  /*08d0*/  IMAD R5, R11, UR4, R10 ;  /* 0x000000040b057c24 */ /* 0x000fc8000f8e020a */
[----:B0-----:R-:W-:-:S04]  /*08e0*/  IMAD.WIDE R2, R5, 0x4, R2 ;  /* 0x0000000405027825 */ /* 0x001fc800078e0202 */
[C---:B------:R-:W-:Y:S02]  /*08f0*/  IMAD.WIDE R4, R11.reuse, 0x4, R2 ;  /* 0x000000040b047825 */ /* 0x040fe400078e0202 */
[----:B------:R-:W2:Y:S02]  /*0900*/  LDG.E R2, desc[UR8][R2.64] ;  /* 0x0000000802027981 */ /* 0x000ea4000c1e1900 */
[C---:B------:R-:W-:Y:S02]  /*0910*/  IMAD.WIDE R6, R11.reuse, 0x4, R4 ;  /* 0x000000040b067825 */ /* 0x040fe400078e0204 */
[----:B------:R-:W3:Y:S02]  /*0920*/  LDG.E R4, desc[UR8][R4.64] ;  /* 0x0000000804047981 */ /* 0x000ee4000c1e1900 */
[----:B------:R-:W-:Y:S02]  /*0930*/  IMAD.WIDE R8, R11, 0x4, R6 ;  /* 0x000000040b087825 */ /* 0x000fe400078e0206 */
        /* <DEDUP_REMOVED lines=10> */
[----:B------:R-:W-:-:S07]  /*09e0*/  FFMA R18, R18, R18, R13 ;  /* 0x0000001212127223 */ /* 0x000fce000000000d */
.L_x_4:
[----:B------:R-:W-:Y:S05]  /*09f0*/  BRA.U !UP1, `(.L_x_0) ;  /* 0x00000001092c7547 */ /* 0x000fea000b800000 */
[----:B------:R-:W0:Y:S01]  /*0a00*/  LDC.64 R4, c[0x0][0x390] ;  /* 0x0000e400ff047b82 */ /* 0x000e220000000a00 */
[----:B------:R-:W-:Y:S01]  /*0a10*/  IMAD R0, R11, UR4, R10 ;  /* 0x000000040b007c24 */ /* 0x000fe2000f8e020a */
[----:B------:R-:W-:-:S12]  /*0a20*/  UIADD3 UR5, UPT, UPT, -UR5, URZ, URZ ;  /* 0x000000ff05057290 */ /* 0x000fd8000fffe1ff */
.L_x_5:
[----:B0-----:R-:W-:-:S06]  /*0a30*/  IMAD.WIDE R2, R0, 0x4, R4 ;  /* 0x0000000400027825 */ /* 0x001fcc00078e0204 */
[----:B------:R-:W2:Y:S01]  /*0a40*/  LDG.E R2, desc[UR8][R2.64] ;  /* 0x0000000802027981 */ /* 0x000ea2000c1e1900 */
[----:B------:R-:W-:Y:S01]  /*0a50*/  UIADD3 UR5, UPT, UPT, UR5, 0x1, URZ ;  /* 0x0000000105057890 */ /* 0x000fe2000fffe0ff */
[----:B------:R-:W-:-:S03]  /*0a60*/  IADD3 R0, PT, PT, R0, R11, RZ ;  /* 0x0000000b00007210 */ /* 0x000fc60007ffe0ff */
[----:B------:R-:W-:Y:S01]  /*0a70*/  UISETP.NE.AND UP0, UPT, UR5, URZ, UPT ;  /* 0x000000ff0500728c */ /* 0x000fe2000bf05270 */
[----:B--2--5:R-:W-:-:S04]  /*0a80*/  FADD R7, -R17, R2 ;  /* 0x0000000211077221 */ /* 0x024fc80000000100 */
[----:B------:R-:W-:-:S04]  /*0a90*/  FFMA R18, R7, R7, R18 ;  /* 0x0000000707127223 */ /* 0x000fc80000000012 */
[----:B------:R-:W-:Y:S05]  /*0aa0*/  BRA.U UP0, `(.L_x_5) ;  /* 0xfffffffd00e07547 */ /* 0x000fea000b83ffff */
.L_x_0:
[----:B------:R-:W-:Y:S01]  /*0ab0*/  UIADD3 UR4, UPT, UPT, UR6, -0x1, URZ ;  /* 0xffffffff06047890 */ /* 0x000fe2000fffe0ff */
[----:B------:R-:W-:Y:S01]  /*0ac0*/  FMUL R0, R18, R18 ;  /* 0x0000001212007220 */ /* 0x000fe20000400000 */
[----:B------:R-:W-:Y:S04]  /*0ad0*/  BSSY.RECONVERGENT B0, `(.L_x_6) ;  /* 0x000000d000007945 */ /* 0x000fe80003800200 */
[----:B------:R-:W-:-:S04]  /*0ae0*/  I2FP.F32.S32 R3, UR4 ;  /* 0x0000000400037c45 */ /* 0x000fc80008201400 */
[----:B------:R-:W0:Y:S08]  /*0af0*/  MUFU.RCP R2, R3 ;  /* 0x0000000300027308 */ /* 0x000e300000001000 */
[----:B------:R-:W1:Y:S01]  /*0b00*/  FCHK P0, R0, R3 ;  /* 0x0000000300007302 */ /* 0x000e620000000000 */
[----:B0-----:R-:W-:-:S04]  /*0b10*/  FFMA R5, -R3, R2, 1 ;  /* 0x3f80000003057423 */ /* 0x001fc80000000102 */
[----:B------:R-:W-:-:S04]  /*0b20*/  FFMA R5, R2, R5, R2 ;  /* 0x0000000502057223 */ /* 0x000fc80000000002 */
[----:B------:R-:W-:-:S04]  /*0b30*/  FFMA R2, R0, R5, RZ ;  /* 0x0000000500027223 */ /* 0x000fc800000000ff */
[----:B------:R-:W-:-:S04]  /*0b40*/  FFMA R4, -R3, R2, R0 ;  /* 0x0000000203047223 */ /* 0x000fc80000000100 */
[----:B------:R-:W-:Y:S01]  /*0b50*/  FFMA R2, R5, R4, R2 ;  /* 0x0000000405027223 */ /* 0x000fe20000000002 */
[----:B-1----:R-:W-:Y:S06]  /*0b60*/  @!P0 BRA `(.L_x_7) ;  /* 0x00000000000c8947 */ /* 0x002fec0003800000 */
[----:B------:R-:W-:-:S07]  /*0b70*/  MOV R2, 0xb90 ;  /* 0x00000b9000027802 */ /* 0x000fce0000000f00 */
[----:B-----5:R-:W-:Y:S05]  /*0b80*/  CALL.REL.NOINC `($__internal_1_$__cuda_sm3x_div_rn_noftz_f32_slowpath) ;  /* 0x0000000000ac7944 */ /* 0x020fea0003c00000 */
[----:B------:R-:W-:-:S07]  /*0b90*/  MOV R2, R0 ;  /* 0x0000000000027202 */ /* 0x000fce0000000f00 */
.L_x_7:
[----:B------:R-:W-:Y:S05]  /*0ba0*/  BSYNC.RECONVERGENT B0 ;  /* 0x0000000000007941 */ /* 0x000fea0003800200 */
.L_x_6:
[----:B------:R-:W-:Y:S01]  /*0bb0*/  IADD3 R0, PT, PT, R2, -0xd000000, RZ ;  /* 0xf300000002007810 */ /* 0x000fe20007ffe0ff */
[----:B------:R0:W1:Y:S01]  /*0bc0*/  MUFU.RSQ R3, R2 ;  /* 0x0000000200037308 */ /* 0x0000620000001400 */
[----:B------:R-:W-:Y:S02]  /*0bd0*/  BSSY.RECONVERGENT B0, `(.L_x_8) ;  /* 0x000000b000007945 */ /* 0x000fe40003800200 */
[----:B------:R-:W-:-:S13]  /*0be0*/  ISETP.GT.U32.AND P0, PT, R0, 0x727fffff, PT ;  /* 0x727fffff0000780c */ /* 0x000fda0003f04070 */
[----:B0-----:R-:W-:Y:S05]  /*0bf0*/  @!P0 BRA `(.L_x_9) ;  /* 0x0000000000108947 */ /* 0x001fea0003800000 */
[----:B------:R-:W-:Y:S02]  /*0c00*/  MOV R0, R2 ;  /* 0x0000000200007202 */ /* 0x000fe40000000f00 */
[----:B------:R-:W-:-:S07]  /*0c10*/  MOV R7, 0xc30 ;  /* 0x00000c3000077802 */ /* 0x000fce0000000f00 */
[----:B-1---5:R-:W-:Y:S05]  /*0c20*/  CALL.REL.NOINC `($__internal_0_$__cuda_sm20_sqrt_rn_f32_slowpath) ;  /* 0x0000000000287944 */ /* 0x022fea0003c00000 */
[----:B------:R-:W-:Y:S05]  /*0c30*/  BRA `(.L_x_10) ;  /* 0x0000000000107947 */ /* 0x000fea0003800000 */
.L_x_9:
[C---:B-1----:R-:W-:Y:S01]  /*0c40*/  FMUL.FTZ R5, R3.reuse, R2 ;  /* 0x0000000203057220 */ /* 0x042fe20000410000 */
[----:B------:R-:W-:-:S03]  /*0c50*/  FMUL.FTZ R0, R3, 0.5 ;  /* 0x3f00000003007820 */ /* 0x000fc60000410000 */
[----:B------:R-:W-:-:S04]  /*0c60*/  FFMA R2, -R5, R5, R2 ;  /* 0x0000000505027223 */ /* 0x000fc80000000102 */
[----:B------:R-:W-:-:S07]  /*0c70*/  FFMA R5, R2, R0, R5 ;  /* 0x0000000002057223 */ /* 0x000fce0000000005 */
.L_x_10:
[----:B------:R-:W-:Y:S05]  /*0c80*/  BSYNC.RECONVERGENT B0 ;  /* 0x0000000000007941 */ /* 0x000fea0003800200 */
.L_x_8:
[----:B------:R-:W0:Y:S02]  /*0c90*/  LDC.64 R2, c[0x0][0x380] ;  /* 0x0000e000ff027b82 */ /* 0x000e240000000a00 */
[----:B0-----:R-:W-:-:S05]  /*0ca0*/  IMAD.WIDE R10, R10, 0x4, R2 ;  /* 0x000000040a0a7825 */ /* 0x001fca00078e0202 */
[----:B------:R-:W-:Y:S01]  /*0cb0*/  STG.E desc[UR8][R10.64], R5 ;  /* 0x000000050a007986 */ /* 0x000fe2000c101908 */
[----:B------:R-:W-:Y:S05]  /*0cc0*/  EXIT ;  /* 0x000000000000794d */ /* 0x000fea0003800000 */
        .weak           $__internal_0_$__cuda_sm20_sqrt_rn_f32_slowpath
        .type           $__internal_0_$__cuda_sm20_sqrt_rn_f32_slowpath,@function
        .size           $__internal_0_$__cuda_sm20_sqrt_rn_f32_slowpath,($__internal_1_$__cuda_sm3x_div_rn_noftz_f32_slowpath - $__internal_0_$__cuda_sm20_sqrt_rn_f32_slowpath)
$__internal_0_$__cuda_sm20_sqrt_rn_f32_slowpath:
[----:B------:R-:W-:-:S13]  /*0cd0*/  LOP3.LUT P0, RZ, R0, 0x7fffffff, RZ, 0xc0, !PT ;  /* 0x7fffffff00ff7812 */ /* 0x000fda000780c0ff */
[----:B------:R-:W-:Y:S01]  /*0ce0*/  @!P0 MOV R2, R0 ;  /* 0x0000000000028202 */ /* 0x000fe20000000f00 */
[----:B------:R-:W-:Y:S06]  /*0cf0*/  @!P0 BRA `(.L_x_11) ;  /* 0x0000000000408947 */ /* 0x000fec0003800000 */
[----:B------:R-:W-:-:S13]  /*0d00*/  FSETP.GEU.FTZ.AND P0, PT, R0, RZ, PT ;  /* 0x000000ff0000720b */ /* 0x000fda0003f1e000 */
[----:B------:R-:W-:Y:S01]  /*0d10*/  @!P0 MOV R2, 0x7fffffff ;  /* 0x7fffffff00028802 */ /* 0x000fe20000000f00 */
[----:B------:R-:W-:Y:S06]  /*0d20*/  @!P0 BRA `(.L_x_11) ;  /* 0x0000000000348947 */ /* 0x000fec0003800000 */
[----:B------:R-:W-:-:S13]  /*0d30*/  FSETP.GTU.FTZ.AND P0, PT, |R0|, +INF , PT ;  /* 0x7f8000000000780b */ /* 0x000fda0003f1c200 */
[----:B------:R-:W-:Y:S01]  /*0d40*/  @P0 FADD.FTZ R2, R0, 1 ;  /* 0x3f80000000020421 */ /* 0x000fe20000010000 */
[----:B------:R-:W-:Y:S06]  /*0d50*/  @P0 BRA `(.L_x_11) ;  /* 0x0000000000280947 */ /* 0x000fec0003800000 */
[----:B------:R-:W-:-:S13]  /*0d60*/  FSETP.NEU.FTZ.AND P0, PT, |R0|, +INF , PT ;  /* 0x7f8000000000780b */ /* 0x000fda0003f1d200 */
[----:B------:R-:W-:-:S04]  /*0d70*/  @P0 FFMA R3, R0, 1.84467440737095516160e+19, RZ ;  /* 0x5f80000000030823 */ /* 0x000fc800000000ff */
[----:B------:R-:W0:Y:S02]  /*0d80*/  @P0 MUFU.RSQ R2, R3 ;  /* 0x0000000300020308 */ /* 0x000e240000001400 */
[----:B0-----:R-:W-:Y:S01]  /*0d90*/  @P0 FMUL.FTZ R4, R3, R2 ;  /* 0x0000000203040220 */ /* 0x001fe20000410000 */
[----:B------:R-:W-:Y:S01]  /*0da0*/  @P0 FMUL.FTZ R6, R2, 0.5 ;  /* 0x3f00000002060820 */ /* 0x000fe20000410000 */
[----:B------:R-:W-:Y:S02]  /*0db0*/  @!P0 MOV R2, R0 ;  /* 0x0000000000028202 */ /* 0x000fe40000000f00 */
[----:B------:R-:W-:-:S04]  /*0dc0*/  @P0 FADD.FTZ R5, -R4, -RZ ;  /* 0x800000ff04050221 */ /* 0x000fc80000010100 */
[----:B------:R-:W-:-:S04]  /*0dd0*/  @P0 FFMA R5, R4, R5, R3 ;  /* 0x0000000504050223 */ /* 0x000fc80000000003 */
[----:B------:R-:W-:-:S04]  /*0de0*/  @P0 FFMA R5, R5, R6, R4 ;  /* 0x0000000605050223 */ /* 0x000fc80000000004 */
[----:B------:R-:W-:-:S07]  /*0df0*/  @P0 FMUL.FTZ R2, R5, 2.3283064365386962891e-10 ;  /* 0x2f80000005020820 */ /* 0x000fce0000410000 */
.L_x_11:
[----:B------:R-:W-:Y:S01]  /*0e00*/  HFMA2 R3, -RZ, RZ, 0, 0 ;  /* 0x00000000ff037431 */ /* 0x000fe200000001ff */
[----:B------:R-:W-:Y:S02]  /*0e10*/  MOV R5, R2 ;  /* 0x0000000200057202 */ /* 0x000fe40000000f00 */
[----:B------:R-:W-:-:S04]  /*0e20*/  MOV R2, R7 ;  /* 0x0000000700027202 */ /* 0x000fc80000000f00 */
[----:B------:R-:W-:Y:S05]  /*0e30*/  RET.REL.NODEC R2 `(_Z26creatingStdvLogNormalFramePfS_S_ii) ;  /* 0xfffffff002707950 */ /* 0x000fea0003c3ffff */
        .weak           $__internal_1_$__cuda_sm3x_div_rn_noftz_f32_slowpath
        .type           $__internal_1_$__cuda_sm3x_div_rn_noftz_f32_slowpath,@function
        .size           $__internal_1_$__cuda_sm3x_div_rn_noftz_f32_slowpath,(.L_x_69 - $__internal_1_$__cuda_sm3x_div_rn_noftz_f32_slowpath)
$__internal_1_$__cuda_sm3x_div_rn_noftz_f32_slowpath:
[----:B------:R-:W-:Y:S01]  /*0e40*/  SHF.R.U32.HI R5, RZ, 0x17, R3 ;  /* 0x00000017ff057819 */ /* 0x000fe20000011603 */
[----:B------:R-:W-:Y:S01]  /*0e50*/  BSSY.RECONVERGENT B1, `(.L_x_12) ;  /* 0x0000064000017945 */ /* 0x000fe20003800200 */
[----:B------:R-:W-:Y:S02]  /*0e60*/  SHF.R.U32.HI R4, RZ, 0x17, R0 ;  /* 0x00000017ff047819 */ /* 0x000fe40000011600 */
[----:B------:R-:W-:Y:S02]  /*0e70*/  LOP3.LUT R5, R5, 0xff, RZ, 0xc0, !PT ;  /* 0x000000ff05057812 */ /* 0x000fe400078ec0ff */
[----:B------:R-:W-:Y:S02]  /*0e80*/  LOP3.LUT R11, R4, 0xff, RZ, 0xc0, !PT ;  /* 0x000000ff040b7812 */ /* 0x000fe400078ec0ff */
[----:B------:R-:W-:Y:S02]  /*0e90*/  IADD3 R8, PT, PT, R5, -0x1, RZ ;  /* 0xffffffff05087810 */ /* 0x000fe40007ffe0ff */
[----:B------:R-:W-:-:S02]  /*0ea0*/  IADD3 R9, PT, PT, R11, -0x1, RZ ;  /* 0xffffffff0b097810 */ /* 0x000fc40007ffe0ff */
[----:B------:R-:W-:Y:S02]  /*0eb0*/  ISETP.GT.U32.AND P0, PT, R8, 0xfd, PT ;  /* 0x000000fd0800780c */ /* 0x000fe40003f04070 */
[----:B------:R-:W-:Y:S02]  /*0ec0*/  MOV R4, R0 ;  /* 0x0000000000047202 */ /* 0x000fe40000000f00 */
[----:B------:R-:W-:Y:S02]  /*0ed0*/  ISETP.GT.U32.OR P0, PT, R9, 0xfd, P0 ;  /* 0x000000fd0900780c */ /* 0x000fe40000704470 */
[----:B------:R-:W-:-:S11]  /*0ee0*/  MOV R7, R3 ;  /* 0x0000000300077202 */ /* 0x000fd60000000f00 */
[----:B------:R-:W-:Y:S01]  /*0ef0*/  @!P0 MOV R6, RZ ;  /* 0x000000ff00068202 */ /* 0x000fe20000000f00 */
[----:B------:R-:W-:Y:S06]  /*0f00*/  @!P0 BRA `(.L_x_13) ;  /* 0x00000000005c8947 */ /* 0x000fec0003800000 */
[----:B------:R-:W-:Y:S02]  /*0f10*/  FSETP.GTU.FTZ.AND P0, PT, |R0|, +INF , PT ;  /* 0x7f8000000000780b */ /* 0x000fe40003f1c200 */
[----:B------:R-:W-:-:S04]  /*0f20*/  FSETP.GTU.FTZ.AND P1, PT, |R3|, +INF , PT ;  /* 0x7f8000000300780b */ /* 0x000fc80003f3c200 */
[----:B------:R-:W-:-:S13]  /*0f30*/  PLOP3.LUT P0, PT, P0, P1, PT, 0xf8, 0x8f ;  /* 0x00000000008f781c */ /* 0x000fda0000703f70 */
[----:B------:R-:W-:Y:S05]  /*0f40*/  @P0 BRA `(.L_x_14) ;  /* 0x00000004004c0947 */ /* 0x000fea0003800000 */
[----:B------:R-:W-:-:S13]  /*0f50*/  LOP3.LUT P0, RZ, R7, 0x7fffffff, R4, 0xc8, !PT ;  /* 0x7fffffff07ff7812 */ /* 0x000fda000780c804 */
[----:B------:R-:W-:Y:S05]  /*0f60*/  @!P0 BRA `(.L_x_15) ;  /* 0x00000004003c8947 */ /* 0x000fea0003800000 */
[C---:B------:R-:W-:Y:S02]  /*0f70*/  FSETP.NEU.FTZ.AND P2, PT, |R0|.reuse, +INF , PT ;  /* 0x7f8000000000780b */ /* 0x040fe40003f5d200 */
[----:B------:R-:W-:Y:S02]  /*0f80*/  FSETP.NEU.FTZ.AND P1, PT, |R3|, +INF , PT ;  /* 0x7f8000000300780b */ /* 0x000fe40003f3d200 */
[----:B------:R-:W-:-:S11]  /*0f90*/  FSETP.NEU.FTZ.AND P0, PT, |R0|, +INF , PT ;  /* 0x7f8000000000780b */ /* 0x000fd60003f1d200 */
[----:B------:R-:W-:Y:S05]  /*0fa0*/  @!P1 BRA !P2, `(.L_x_15) ;  /* 0x00000004002c9947 */ /* 0x000fea0005000000 */
[----:B------:R-:W-:-:S04]  /*0fb0*/  LOP3.LUT P2, RZ, R4, 0x7fffffff, RZ, 0xc0, !PT ;  /* 0x7fffffff04ff7812 */ /* 0x000fc8000784c0ff */
[----:B------:R-:W-:-:S13]  /*0fc0*/  PLOP3.LUT P1, PT, P1, P2, PT, 0x2f, 0xf2 ;  /* 0x0000000000f2781c */ /* 0x000fda0000f24577 */
[----:B------:R-:W-:Y:S05]  /*0fd0*/  @P1 BRA `(.L_x_16) ;  /* 0x0000000400181947 */ /* 0x000fea0003800000 */
[----:B------:R-:W-:-:S04]  /*0fe0*/  LOP3.LUT P1, RZ, R7, 0x7fffffff, RZ, 0xc0, !PT ;  /* 0x7fffffff07ff7812 */ /* 0x000fc8000782c0ff */
[----:B------:R-:W-:-:S13]  /*0ff0*/  PLOP3.LUT P0, PT, P0, P1, PT, 0x2f, 0xf2 ;  /* 0x0000000000f2781c */ /* 0x000fda0000702577 */
[----:B------:R-:W-:Y:S05]  /*1000*/  @P0 BRA `(.L_x_17) ;  /* 0x0000000400000947 */ /* 0x000fea0003800000 */
[----:B------:R-:W-:Y:S02]  /*1010*/  ISETP.GE.AND P0, PT, R9, RZ, PT ;  /* 0x000000ff0900720c */ /* 0x000fe40003f06270 */
[----:B------:R-:W-:-:S11]  /*1020*/  ISETP.GE.AND P1, PT, R8, RZ, PT ;  /* 0x000000ff0800720c */ /* 0x000fd60003f26270 */
[----:B------:R-:W-:Y:S01]  /*1030*/  @P0 MOV R6, RZ ;  /* 0x000000ff00060202 */ /* 0x000fe20000000f00 */
[----:B------:R-:W-:Y:S01]  /*1040*/  @!P0 FFMA R4, R0, 1.84467440737095516160e+19, RZ ;  /* 0x5f80000000048823 */ /* 0x000fe200000000ff */
[----:B------:R-:W-:Y:S01]  /*1050*/  @!P0 MOV R6, 0xffffffc0 ;  /* 0xffffffc000068802 */ /* 0x000fe20000000f00 */
[----:B------:R-:W-:-:S03]  /*1060*/  @!P1 FFMA R7, R3, 1.84467440737095516160e+19, RZ ;  /* 0x5f80000003079823 */ /* 0x000fc600000000ff */
[----:B------:R-:W-:-:S07]  /*1070*/  @!P1 IADD3 R6, PT, PT, R6, 0x40, RZ ;  /* 0x0000004006069810 */ /* 0x000fce0007ffe0ff */
.L_x_13:
[----:B------:R-:W-:Y:S01]  /*1080*/  LEA R0, R5, 0xc0800000, 0x17 ;  /* 0xc080000005007811 */ /* 0x000fe200078eb8ff */
[----:B------:R-:W-:Y:S01]  /*1090*/  BSSY.RECONVERGENT B2, `(.L_x_18) ;  /* 0x0000036000027945 */ /* 0x000fe20003800200 */
[----:B------:R-:W-:Y:S02]  /*10a0*/  IADD3 R3, PT, PT, R11, -0x7f, RZ ;  /* 0xffffff810b037810 */ /* 0x000fe40007ffe0ff */
[----:B------:R-:W-:Y:S02]  /*10b0*/  IADD3 R7, PT, PT, -R0, R7, RZ ;  /* 0x0000000700077210 */ /* 0x000fe40007ffe1ff */
[C---:B------:R-:W-:Y:S01]  /*10c0*/  IADD3 R5, PT, PT, R3.reuse, 0x7f, -R5 ;  /* 0x0000007f03057810 */ /* 0x040fe20007ffe805 */
[----:B------:R-:W-:Y:S01]  /*10d0*/  IMAD R0, R3, -0x800000, R4 ;  /* 0xff80000003007824 */ /* 0x000fe200078e0204 */
[----:B------:R-:W0:Y:S01]  /*10e0*/  MUFU.RCP R8, R7 ;  /* 0x0000000700087308 */ /* 0x000e220000001000 */
[----:B------:R-:W-:Y:S01]  /*10f0*/  FADD.FTZ R9, -R7, -RZ ;  /* 0x800000ff07097221 */ /* 0x000fe20000010100 */
[----:B------:R-:W-:-:S03]  /*1100*/  IADD3 R5, PT, PT, R5, R6, RZ ;  /* 0x0000000605057210 */ /* 0x000fc60007ffe0ff */
[----:B0-----:R-:W-:-:S04]  /*1110*/  FFMA R11, R8, R9, 1 ;  /* 0x3f800000080b7423 */ /* 0x001fc80000000009 */
[----:B------:R-:W-:-:S04]  /*1120*/  FFMA R13, R8, R11, R8 ;  /* 0x0000000b080d7223 */ /* 0x000fc80000000008 */
[----:B------:R-:W-:-:S04]  /*1130*/  FFMA R4, R0, R13, RZ ;  /* 0x0000000d00047223 */ /* 0x000fc800000000ff */
[----:B------:R-:W-:-:S04]  /*1140*/  FFMA R11, R9, R4, R0 ;  /* 0x00000004090b7223 */ /* 0x000fc80000000000 */
[----:B------:R-:W-:-:S04]  /*1150*/  FFMA R4, R13, R11, R4 ;  /* 0x0000000b0d047223 */ /* 0x000fc80000000004 */
[----:B------:R-:W-:-:S04]  /*1160*/  FFMA R9, R9, R4, R0 ;  /* 0x0000000409097223 */ /* 0x000fc80000000000 */
[----:B------:R-:W-:-:S05]  /*1170*/  FFMA R0, R13, R9, R4 ;  /* 0x000000090d007223 */ /* 0x000fca0000000004 */
[----:B------:R-:W-:-:S04]  /*1180*/  SHF.R.U32.HI R3, RZ, 0x17, R0 ;  /* 0x00000017ff037819 */ /* 0x000fc80000011600 */
[----:B------:R-:W-:-:S04]  /*1190*/  LOP3.LUT R3, R3, 0xff, RZ, 0xc0, !PT ;  /* 0x000000ff03037812 */ /* 0x000fc800078ec0ff */
[----:B------:R-:W-:-:S04]  /*11a0*/  IADD3 R7, PT, PT, R3, R5, RZ ;  /* 0x0000000503077210 */ /* 0x000fc80007ffe0ff */
[----:B------:R-:W-:-:S04]  /*11b0*/  IADD3 R3, PT, PT, R7, -0x1, RZ ;  /* 0xffffffff07037810 */ /* 0x000fc80007ffe0ff */
[----:B------:R-:W-:-:S13]  /*11c0*/  ISETP.GE.U32.AND P0, PT, R3, 0xfe, PT ;  /* 0x000000fe0300780c */ /* 0x000fda0003f06070 */
[----:B------:R-:W-:Y:S05]  /*11d0*/  @!P0 BRA `(.L_x_19) ;  /* 0x0000000000808947 */ /* 0x000fea0003800000 */
[----:B------:R-:W-:-:S13]  /*11e0*/  ISETP.GT.AND P0, PT, R7, 0xfe, PT ;  /* 0x000000fe0700780c */ /* 0x000fda0003f04270 */
[----:B------:R-:W-:Y:S05]  /*11f0*/  @P0 BRA `(.L_x_20) ;  /* 0x00000000006c0947 */ /* 0x000fea0003800000 */
[----:B------:R-:W-:-:S13]  /*1200*/  ISETP.GE.AND P0, PT, R7, 0x1, PT ;  /* 0x000000010700780c */ /* 0x000fda0003f06270 */
[----:B------:R-:W-:Y:S05]  /*1210*/  @P0 BRA `(.L_x_21) ;  /* 0x0000000000740947 */ /* 0x000fea0003800000 */
[----:B------:R-:W-:Y:S02]  /*1220*/  ISETP.GE.AND P0, PT, R7, -0x18, PT ;  /* 0xffffffe80700780c */ /* 0x000fe40003f06270 */
[----:B------:R-:W-:-:S11]  /*1230*/  LOP3.LUT R0, R0, 0x80000000, RZ, 0xc0, !PT ;  /* 0x8000000000007812 */ /* 0x000fd600078ec0ff */
[----:B------:R-:W-:Y:S05]  /*1240*/  @!P0 BRA `(.L_x_21) ;  /* 0x0000000000688947 */ /* 0x000fea0003800000 */
[-CC-:B------:R-:W-:Y:S01]  /*1250*/  FFMA.RZ R3, R13, R9.reuse, R4.reuse ;  /* 0x000000090d037223 */ /* 0x180fe2000000c004 */
[C---:B------:R-:W-:Y:S02]  /*1260*/  IADD3 R6, PT, PT, R7.reuse, 0x20, RZ ;  /* 0x0000002007067810 */ /* 0x040fe40007ffe0ff */
[----:B------:R-:W-:Y:S02]  /*1270*/  ISETP.NE.AND P2, PT, R7, RZ, PT ;  /* 0x000000ff0700720c */ /* 0x000fe40003f45270 */
[----:B------:R-:W-:Y:S01]  /*1280*/  LOP3.LUT R5, R3, 0x7fffff, RZ, 0xc0, !PT ;  /* 0x007fffff03057812 */ /* 0x000fe200078ec0ff */
[CCC-:B------:R-:W-:Y:S01]  /*1290*/  FFMA.RP R3, R13.reuse, R9.reuse, R4.reuse ;  /* 0x000000090d037223 */ /* 0x1c0fe20000008004 */
[----:B------:R-:W-:Y:S01]  /*12a0*/  FFMA.RM R4, R13, R9, R4 ;  /* 0x000000090d047223 */ /* 0x000fe20000004004 */
[----:B------:R-:W-:Y:S02]  /*12b0*/  ISETP.NE.AND P1, PT, R7, RZ, PT ;  /* 0x000000ff0700720c */ /* 0x000fe40003f25270 */
[----:B------:R-:W-:-:S02]  /*12c0*/  LOP3.LUT R5, R5, 0x800000, RZ, 0xfc, !PT ;  /* 0x0080000005057812 */ /* 0x000fc400078efcff */
[----:B------:R-:W-:Y:S02]  /*12d0*/  IADD3 R7, PT, PT, -R7, RZ, RZ ;  /* 0x000000ff07077210 */ /* 0x000fe40007ffe1ff */
[----:B------:R-:W-:Y:S02]  /*12e0*/  SHF.L.U32 R6, R5, R6, RZ ;  /* 0x0000000605067219 */ /* 0x000fe400000006ff */
[----:B------:R-:W-:Y:S02]  /*12f0*/  FSETP.NEU.FTZ.AND P0, PT, R3, R4, PT ;  /* 0x000000040300720b */ /* 0x000fe40003f1d000 */
[----:B------:R-:W-:Y:S02]  /*1300*/  SEL R4, R7, RZ, P2 ;  /* 0x000000ff07047207 */ /* 0x000fe40001000000 */
[----:B------:R-:W-:Y:S02]  /*1310*/  ISETP.NE.AND P1, PT, R6, RZ, P1 ;  /* 0x000000ff0600720c */ /* 0x000fe40000f25270 */
[----:B------:R-:W-:-:S02]  /*1320*/  SHF.R.U32.HI R4, RZ, R4, R5 ;  /* 0x00000004ff047219 */ /* 0x000fc40000011605 */
[----:B------:R-:W-:Y:S02]  /*1330*/  PLOP3.LUT P0, PT, P0, P1, PT, 0xf8, 0x8f ;  /* 0x00000000008f781c */ /* 0x000fe40000703f70 */
[----:B------:R-:W-:Y:S02]  /*1340*/  SHF.R.U32.HI R6, RZ, 0x1, R4 ;  /* 0x00000001ff067819 */ /* 0x000fe40000011604 */
[----:B------:R-:W-:-:S04]  /*1350*/  SEL R3, RZ, 0x1, !P0 ;  /* 0x00000001ff037807 */ /* 0x000fc80004000000 */
[----:B------:R-:W-:-:S04]  /*1360*/  LOP3.LUT R3, R3, 0x1, R6, 0xf8, !PT ;  /* 0x0000000103037812 */ /* 0x000fc800078ef806 */
[----:B------:R-:W-:-:S04]  /*1370*/  LOP3.LUT R3, R3, R4, RZ, 0xc0, !PT ;  /* 0x0000000403037212 */ /* 0x000fc800078ec0ff */
[----:B------:R-:W-:-:S04]  /*1380*/  IADD3 R3, PT, PT, R6, R3, RZ ;  /* 0x0000000306037210 */ /* 0x000fc80007ffe0ff */
[----:B------:R-:W-:Y:S01]  /*1390*/  LOP3.LUT R0, R3, R0, RZ, 0xfc, !PT ;  /* 0x0000000003007212 */ /* 0x000fe200078efcff */
[----:B------:R-:W-:Y:S06]  /*13a0*/  BRA `(.L_x_21) ;  /* 0x0000000000107947 */ /* 0x000fec0003800000 */
.L_x_20:
[----:B------:R-:W-:-:S04]  /*13b0*/  LOP3.LUT R0, R0, 0x80000000, RZ, 0xc0, !PT ;  /* 0x8000000000007812 */ /* 0x000fc800078ec0ff */
[----:B------:R-:W-:Y:S01]  /*13c0*/  LOP3.LUT R0, R0, 0x7f800000, RZ, 0xfc, !PT ;  /* 0x7f80000000007812 */ /* 0x000fe200078efcff */
[----:B------:R-:W-:Y:S06]  /*13d0*/  BRA `(.L_x_21) ;  /* 0x0000000000047947 */ /* 0x000fec0003800000 */
.L_x_19:
[----:B------:R-:W-:-:S07]  /*13e0*/  LEA R0, R5, R0, 0x17 ;  /* 0x0000000005007211 */ /* 0x000fce00078eb8ff */
.L_x_21:
[----:B------:R-:W-:Y:S05]  /*13f0*/  BSYNC.RECONVERGENT B2 ;  /* 0x0000000000027941 */ /* 0x000fea0003800200 */
.L_x_18:
[----:B------:R-:W-:Y:S05]  /*1400*/  BRA `(.L_x_22) ;  /* 0x0000000000207947 */ /* 0x000fea0003800000 */
.L_x_17:
[----:B------:R-:W-:-:S04]  /*1410*/  LOP3.LUT R0, R7, 0x80000000, R4, 0x48, !PT ;  /* 0x8000000007007812 */ /* 0x000fc800078e4804 */
[----:B------:R-:W-:Y:S01]  /*1420*/  LOP3.LUT R0, R0, 0x7f800000, RZ, 0xfc, !PT ;  /* 0x7f80000000007812 */ /* 0x000fe200078efcff */
[----:B------:R-:W-:Y:S06]  /*1430*/  BRA `(.L_x_22) ;  /* 0x0000000000147947 */ /* 0x000fec0003800000 */
.L_x_16:
[----:B------:R-:W-:Y:S01]  /*1440*/  LOP3.LUT R0, R7, 0x80000000, R4, 0x48, !PT ;  /* 0x8000000007007812 */ /* 0x000fe200078e4804 */
[----:B------:R-:W-:Y:S06]  /*1450*/  BRA `(.L_x_22) ;  /* 0x00000000000c7947 */ /* 0x000fec0003800000 */
.L_x_15:
[----:B------:R-:W0:Y:S01]  /*1460*/  MUFU.RSQ R0, -QNAN ;  /* 0xffc0000000007908 */ /* 0x000e220000001400 */
[----:B------:R-:W-:Y:S05]  /*1470*/  BRA `(.L_x_22) ;  /* 0x0000000000047947 */ /* 0x000fea0003800000 */
.L_x_14:
[----:B------:R-:W-:-:S07]  /*1480*/  FADD.FTZ R0, R0, R3 ;  /* 0x0000000300007221 */ /* 0x000fce0000010000 */
.L_x_22:
[----:B------:R-:W-:Y:S05]  /*1490*/  BSYNC.RECONVERGENT B1 ;  /* 0x0000000000017941 */ /* 0x000fea0003800200 */
.L_x_12:
[----:B------:R-:W-:-:S04]  /*14a0*/  HFMA2 R3, -RZ, RZ, 0, 0 ;  /* 0x00000000ff037431 */ /* 0x000fc800000001ff */
[----:B0-----:R-:W-:Y:S05]  /*14b0*/  RET.REL.NODEC R2 `(_Z26creatingStdvLogNormalFramePfS_S_ii) ;  /* 0xffffffe802d07950 */ /* 0x001fea0003c3ffff */
.L_x_23:
[----:B------:R-:W-:-:S00]  /*14c0*/  BRA `(.L_x_23) ;  /* 0xfffffffc00fc7947 */ /* 0x000fc0000383ffff */
[----:B------:R-:W-:-:S00]  /*14d0*/  NOP ;  /* 0x0000000000007918 */ /* 0x000fc00000000000 */
        /* <DEDUP_REMOVED lines=10> */
.L_x_69:


//--------------------- .text._Z26creatingMeanLogNormalFramePfS_ii --------------------------
	.section	.text._Z26creatingMeanLogNormalFramePfS_ii,"ax",@progbits
	.align	128
        .global         _Z26creatingMeanLogNormalFramePfS_ii
        .type           _Z26creatingMeanLogNormalFramePfS_ii,@function
        .size           _Z26creatingMeanLogNormalFramePfS_ii,(.L_x_70 - _Z26creatingMeanLogNormalFramePfS_ii)
        .other          _Z26creatingMeanLogNormalFramePfS_ii,@"STO_CUDA_ENTRY STV_DEFAULT"
_Z26creatingMeanLogNormalFramePfS_ii:
.text._Z26creatingMeanLogNormalFramePfS_ii:
        /* <DEDUP_REMOVED lines=13> */
[----:B------:R-:W-:Y:S01]  /*00d0*/  UISETP.GE.U32.AND UP1, UPT, UR7, 0x10, UPT ;  /* 0x000000100700788c */ /* 0x000fe2000bf26070 */
[----:B------:R-:W-:Y:S01]  /*00e0*/  MOV R15, RZ ;  /* 0x000000ff000f7202 */ /* 0x000fe20000000f00 */
[----:B------:R-:W-:Y:S01]  /*00f0*/  ULOP3.LUT UR5, UR7, 0xf, URZ, 0xc0, !UPT ;  /* 0x0000000f07057892 */ /* 0x000fe2000f8ec0ff */
[----:B------:R-:W-:-:S03]  /*0100*/  UMOV UR4, URZ ;  /* 0x000000ff00047c82 */ /* 0x000fc60008000000 */
[----:B------:R-:W-:-:S03]  /*0110*/  UISETP.NE.AND UP0, UPT, UR5, URZ, UPT ;  /* 0x000000ff0500728c */ /* 0x000fc6000bf05270 */
[----:B------:R-:W-:Y:S08]  /*0120*/  BRA.U !UP1, `(.L_x_25) ;  /* 0x0000000109e47547 */ /* 0x000ff0000b800000 */
[----:B------:R-:W-:Y:S01]  /*0130*/  ULOP3.LUT UR4, UR7, 0x7ffffff0, URZ, 0xc0, !UPT ;  /* 0x7ffffff007047892 */ /* 0x000fe2000f8ec0ff */
[----:B------:R-:W-:Y:S02]  /*0140*/  MOV R15, RZ ;  /* 0x000000ff000f7202 */ /* 0x000fe40000000f00 */
[----:B------:R-:W-:Y:S01]  /*0150*/  MOV R0, R14 ;  /* 0x0000000e00007202 */ /* 0x000fe20000000f00 */
[----:B------:R-:W-:-:S12]  /*0160*/  UIADD3 UR6, UPT, UPT, -UR4, URZ, URZ ;  /* 0x000000ff04067290 */ /* 0x000fd8000fffe1ff */
.L_x_26:
[----:B------:R-:W0:Y:S02]  /*0170*/  LDC.64 R4, c[0x0][0x388] ;  /* 0x0000e200ff047b82 */ /* 0x000e240000000a00 */
[----:B0-----:R-:W-:-:S05]  /*0180*/  IMAD.WIDE R4, R0, 0x4, R4 ;  /* 0x0000000400047825 */ /* 0x001fca00078e0204 */
[----:B------:R-:W2:Y:S01]  /*0190*/  LDG.E R24, desc[UR8][R4.64] ;  /* 0x0000000804187981 */ /* 0x000ea2000c1e1900 */
[----:B------:R-:W-:-:S05]  /*01a0*/  IMAD.WIDE R6, R19, 0x4, R4 ;  /* 0x0000000413067825 */ /* 0x000fca00078e0204 */
[----:B------:R0:W3:Y:S01]  /*01b0*/  LDG.E R23, desc[UR8][R6.64] ;  /* 0x0000000806177981 */ /* 0x0000e2000c1e1900 */
[----:B------:R-:W-:-:S05]  /*01c0*/  IMAD.WIDE R8, R19, 0x4, R6 ;  /* 0x0000000413087825 */ /* 0x000fca00078e0206 */
[----:B------:R1:W4:Y:S01]  /*01d0*/  LDG.E R22, desc[UR8][R8.64] ;  /* 0x0000000808167981 */ /* 0x000322000c1e1900 */
[----:B------:R-:W-:-:S05]  /*01e0*/  IMAD.WIDE R12, R19, 0x4, R8 ;  /* 0x00000004130c7825 */ /* 0x000fca00078e0208 */
[----:B------:R-:W5:Y:S01]  /*01f0*/  LDG.E R21, desc[UR8][R12.64] ;  /* 0x000000080c157981 */ /* 0x000f62000c1e1900 */
[----:B------:R-:W-:-:S05]  /*0200*/  IMAD.WIDE R16, R19, 0x4, R12 ;  /* 0x0000000413107825 */ /* 0x000fca00078e020c */
[----:B------:R-:W5:Y:S01]  /*0210*/  LDG.E R20, desc[UR8][R16.64] ;  /* 0x0000000810147981 */ /* 0x000f62000c1e1900 */
[----:B------:R-:W-:-:S05]  /*0220*/  IMAD.WIDE R2, R19, 0x4, R16 ;  /* 0x0000000413027825 */ /* 0x000fca00078e0210 */
[----:B------:R1:W5:Y:S01]  /*0230*/  LDG.E R18, desc[UR8][R2.64] ;  /* 0x0000000802127981 */ /* 0x000362000c1e1900 */
[----:B------:R-:W-:-:S05]  /*0240*/  IMAD.WIDE R26, R19, 0x4, R2 ;  /* 0x00000004131a7825 */ /* 0x000fca00078e0202 */
[----:B------:R1:W5:Y:S01]  /*0250*/  LDG.E R25, desc[UR8][R26.64] ;  /* 0x000000081a197981 */ /* 0x000362000c1e1900 */
[----:B------:R-:W-:-:S05]  /*0260*/  IMAD.WIDE R10, R19, 0x4, R26 ;  /* 0x00000004130a7825 */ /* 0x000fca00078e021a */
[----:B------:R1:W5:Y:S01]  /*0270*/  LDG.E R28, desc[UR8][R10.64] ;  /* 0x000000080a1c7981 */ /* 0x000362000c1e1900 */
[----:B0-----:R-:W-:-:S04]  /*0280*/  IMAD.WIDE R6, R19, 0x4, R10 ;  /* 0x0000000413067825 */ /* 0x001fc800078e020a */
[C---:B-1----:R-:W-:Y:S02]  /*0290*/  IMAD.WIDE R8, R19.reuse, 0x4, R6 ;  /* 0x0000000413087825 */ /* 0x042fe400078e0206 */
[----:B------:R-:W5:Y:S02]  /*02a0*/  LDG.E R6, desc[UR8][R6.64] ;  /* 0x0000000806067981 */ /* 0x000f64000c1e1900 */
[C---:B------:R-:W-:Y:S02]  /*02b0*/  IMAD.WIDE R2, R19.reuse, 0x4, R8 ;  /* 0x0000000413027825 */ /* 0x040fe400078e0208 */
[----:B------:R-:W5:Y:S02]  /*02c0*/  LDG.E R8, desc[UR8][R8.64] ;  /* 0x0000000808087981 */ /* 0x000f64000c1e1900 */
[C---:B------:R-:W-:Y:S02]  /*02d0*/  IMAD.WIDE R4, R19.reuse, 0x4, R2 ;  /* 0x0000000413047825 */ /* 0x040fe400078e0202 */
[----:B------:R-:W5:Y:S02]  /*02e0*/  LDG.E R29, desc[UR8][R2.64] ;  /* 0x00000008021d7981 */ /* 0x000f64000c1e1900 */
[----:B------:R-:W-:-:S02]  /*02f0*/  IMAD.WIDE R12, R19, 0x4, R4 ;  /* 0x00000004130c7825 */ /* 0x000fc400078e0204 */
[----:B------:R-:W5:Y:S02]  /*0300*/  LDG.E R4, desc[UR8][R4.64] ;  /* 0x0000000804047981 */ /* 0x000f64000c1e1900 */
[C---:B------:R-:W-:Y:S02]  /*0310*/  IMAD.WIDE R16, R19.reuse, 0x4, R12 ;  /* 0x0000000413107825 */ /* 0x040fe400078e020c */
[----:B------:R-:W5:Y:S02]  /*0320*/  LDG.E R12, desc[UR8][R12.64] ;  /* 0x000000080c0c7981 */ /* 0x000f64000c1e1900 */
[C---:B------:R-:W-:Y:S02]  /*0330*/  IMAD.WIDE R26, R19.reuse, 0x4, R16 ;  /* 0x00000004131a7825 */ /* 0x040fe400078e0210 */
[----:B------:R-:W5:Y:S02]  /*0340*/  LDG.E R16, desc[UR8][R16.64] ;  /* 0x0000000810107981 */ /* 0x000f64000c1e1900 */
[----:B------:R-:W-:-:S02]  /*0350*/  IMAD.WIDE R10, R19, 0x4, R26 ;  /* 0x00000004130a7825 */ /* 0x000fc400078e021a */
[----:B------:R-:W5:Y:S04]  /*0360*/  LDG.E R26, desc[UR8][R26.64] ;  /* 0x000000081a1a7981 */ /* 0x000f68000c1e1900 */
[----:B------:R-:W5:Y:S01]  /*0370*/  LDG.E R10, desc[UR8][R10.64] ;  /* 0x000000080a0a7981 */ /* 0x000f62000c1e1900 */
[----:B------:R-:W-:-:S04]  /*0380*/  UIADD3 UR6, UPT, UPT, UR6, 0x10, URZ ;  /* 0x0000001006067890 */ /* 0x000fc8000fffe0ff */
[----:B------:R-:W-:Y:S01]  /*0390*/  UISETP.NE.AND UP1, UPT, UR6, URZ, UPT ;  /* 0x000000ff0600728c */ /* 0x000fe2000bf25270 */
[----:B------:R-:W-:Y:S01]  /*03a0*/  LEA R0, R19, R0, 0x4 ;  /* 0x0000000013007211 */ /* 0x000fe200078e20ff */
[----:B--2---:R-:W-:-:S04]  /*03b0*/  FADD R24, R24, R15 ;  /* 0x0000000f18187221 */ /* 0x004fc80000000000 */
[----:B---3--:R-:W-:-:S04]  /*03c0*/  FADD R23, R24, R23 ;  /* 0x0000001718177221 */ /* 0x008fc80000000000 */
[----:B----4-:R-:W-:-:S04]  /*03d0*/  FADD R22, R23, R22 ;  /* 0x0000001617167221 */ /* 0x010fc80000000000 */
[----:B-----5:R-:W-:-:S04]  /*03e0*/  FADD R21, R22, R21 ;  /* 0x0000001516157221 */ /* 0x020fc80000000000 */
[----:B------:R-:W-:-:S04]  /*03f0*/  FADD R21, R21, R20 ;  /* 0x0000001415157221 */ /* 0x000fc80000000000 */
        /* <DEDUP_REMOVED lines=10> */
[----:B------:R-:W-:Y:S01]  /*04a0*/  FADD R15, R29, R10 ;  /* 0x0000000a1d0f7221 */ /* 0x000fe20000000000 */
[----:B------:R-:W-:Y:S06]  /*04b0*/  BRA.U UP1, `(.L_x_26) ;  /* 0xfffffffd012c7547 */ /* 0x000fec000b83ffff */
.L_x_25:
        /* <DEDUP_REMOVED lines=12> */
[C---:B------:R-:W-:Y:S02]  /*0580*/  IMAD.WIDE R8, R19.reuse, 0x4, R6 ;  /* 0x0000000413087825 */ /* 0x040fe400078e0206 */
[----:B------:R-:W4:Y:S02]  /*0590*/  LDG.E R7, desc[UR8][R6.64] ;  /* 0x0000000806077981 */ /* 0x000f24000c1e1900 */
        /* <DEDUP_REMOVED lines=9> */
[----:B------:R-:W-:Y:S01]  /*0630*/  UIADD3 UR4, UPT, UPT, UR4, 0x8, URZ ;  /* 0x0000000804047890 */ /* 0x000fe2000fffe0ff */
[----:B--2---:R-:W-:-:S04]  /*0640*/  FADD R2, R15, R2 ;  /* 0x000000020f027221 */ /* 0x004fc80000000000 */
[----:B---3--:R-:W-:-:S04]  /*0650*/  FADD R2, R2, R5 ;  /* 0x0000000502027221 */ /* 0x008fc80000000000 */
[----:B----4-:R-:W-:-:S04]  /*0660*/  FADD R2, R2, R7 ;  /* 0x0000000702027221 */ /* 0x010fc80000000000 */
[----:B-----5:R-:W-:-:S04]  /*0670*/  FADD R2, R2, R9 ;  /* 0x0000000902027221 */ /* 0x020fc80000000000 */
[----:B------:R-:W-:-:S04]  /*0680*/  FADD R2, R2, R11 ;  /* 0x0000000b02027221 */ /* 0x000fc80000000000 */
[----:B------:R-:W-:-:S04]  /*0690*/  FADD R2, R2, R13 ;  /* 0x0000000d02027221 */ /* 0x000fc80000000000 */
[----:B------:R-:W-:-:S04]  /*06a0*/  FADD R2, R2, R17 ;  /* 0x0000001102027221 */ /* 0x000fc80000000000 */
[----:B------:R-:W-:-:S07]  /*06b0*/  FADD R15, R2, R21 ;  /* 0x00000015020f7221 */ /* 0x000fce0000000000 */
.L_x_27:
        /* <DEDUP_REMOVED lines=14> */
[----:B------:R-:W5:Y:S01]  /*07a0*/  LDG.E R8, desc[UR8][R8.64] ;  /* 0x0000000808087981 */ /* 0x000f62000c1e1900 */
[----:B------:R-:W-:Y:S01]  /*07b0*/  UIADD3 UR4, UPT, UPT, UR4, 0x4, URZ ;  /* 0x0000000404047890 */ /* 0x000fe2000fffe0ff */
[----:B--2---:R-:W-:-:S04]  /*07c0*/  FADD R15, R15, R2 ;  /* 0x000000020f0f7221 */ /* 0x004fc80000000000 */
[----:B---3--:R-:W-:-:S04]  /*07d0*/  FADD R15, R15, R4 ;  /* 0x000000040f0f7221 */ /* 0x008fc80000000000 */
[----:B----4-:R-:W-:-:S04]  /*07e0*/  FADD R15, R15, R6 ;  /* 0x000000060f0f7221 */ /* 0x010fc80000000000 */
[----:B-----5:R-:W-:-:S07]  /*07f0*/  FADD R15, R15, R8 ;  /* 0x000000080f0f7221 */ /* 0x020fce0000000000 */
.L_x_28:
[----:B------:R-:W-:Y:S05]  /*0800*/  BRA.U !UP1, `(.L_x_24) ;  /* 0x0000000109287547 */ /* 0x000fea000b800000 */
[----:B------:R-:W0:Y:S01]  /*0810*/  LDC.64 R4, c[0x0][0x388] ;  /* 0x0000e200ff047b82 */ /* 0x000e220000000a00 */
[----:B------:R-:W-:Y:S01]  /*0820*/  IMAD R0, R19, UR4, R14 ;  /* 0x0000000413007c24 */ /* 0x000fe2000f8e020e */
[----:B------:R-:W-:-:S12]  /*0830*/  UIADD3 UR5, UPT, UPT, -UR5, URZ, URZ ;  /* 0x000000ff05057290 */ /* 0x000fd8000fffe1ff */
.L_x_29:
[----:B0-----:R-:W-:-:S06]  /*0840*/  IMAD.WIDE R2, R0, 0x4, R4 ;  /* 0x0000000400027825 */ /* 0x001fcc00078e0204 */
[----:B------:R-:W2:Y:S01]  /*0850*/  LDG.E R2, desc[UR8][R2.64] ;  /* 0x0000000802027981 */ /* 0x000ea2000c1e1900 */
[----:B------:R-:W-:Y:S01]  /*0860*/  UIADD3 UR5, UPT, UPT, UR5, 0x1, URZ ;  /* 0x0000000105057890 */ /* 0x000fe2000fffe0ff */
[----:B------:R-:W-:-:S03]  /*0870*/  IADD3 R0, PT, PT, R0, R19, RZ ;  /* 0x0000001300007210 */ /* 0x000fc60007ffe0ff */
[----:B------:R-:W-:Y:S01]  /*0880*/  UISETP.NE.AND UP0, UPT, UR5, URZ, UPT ;  /* 0x000000ff0500728c */ /* 0x000fe2000bf05270 */
[----:B--2---:R-:W-:-:S08]  /*0890*/  FADD R15, R2, R15 ;  /* 0x0000000f020f7221 */ /* 0x004fd00000000000 */
[----:B------:R-:W-:Y:S05]  /*08a0*/  BRA.U UP0, `(.L_x_29) ;  /* 0xfffffffd00e47547 */ /* 0x000fea000b83ffff */
.L_x_24:
[----:B------:R-:W-:Y:S01]  /*08b0*/  I2FP.F32.S32 R4, UR7 ;  /* 0x0000000700047c45 */ /* 0x000fe20008201400 */
[----:B------:R-:W-:Y:S03]  /*08c0*/  BSSY.RECONVERGENT B0, `(.L_x_30) ;  /* 0x000000d000007945 */ /* 0x000fe60003800200 */
        /* <DEDUP_REMOVED lines=8> */
[----:B------:R-:W-:Y:S02]  /*0950*/  MOV R3, R15 ;  /* 0x0000000f00037202 */ /* 0x000fe40000000f00 */
[----:B------:R-:W-:-:S07]  /*0960*/  MOV R2, 0x980 ;  /* 0x0000098000027802 */ /* 0x000fce0000000f00 */
[----:B------:R-:W-:Y:S05]  /*0970*/  CALL.REL.NOINC `($__internal_2_$__cuda_sm3x_div_rn_noftz_f32_slowpath) ;  /* 0x0000000000187944 */ /* 0x000fea0003c00000 */
[----:B------:R-:W-:-:S07]  /*0980*/  MOV R5, R0 ;  /* 0x0000000000057202 */ /* 0x000fce0000000f00 */
.L_x_31:
[----:B------:R-:W-:Y:S05]  /*0990*/  BSYNC.RECONVERGENT B0 ;  /* 0x0000000000007941 */ /* 0x000fea0003800200 */
.L_x_30:
[----:B------:R-:W0:Y:S02]  /*09a0*/  LDC.64 R2, c[0x0][0x380] ;  /* 0x0000e000ff027b82 */ /* 0x000e240000000a00 */
[----:B0-----:R-:W-:-:S05]  /*09b0*/  IMAD.WIDE R14, R14, 0x4, R2 ;  /* 0x000000040e0e7825 */ /* 0x001fca00078e0202 */
[----:B------:R-:W-:Y:S01]  /*09c0*/  STG.E desc[UR8][R14.64], R5 ;  /* 0x000000050e007986 */ /* 0x000fe2000c101908 */
[----:B------:R-:W-:Y:S05]  /*09d0*/  EXIT ;  /* 0x000000000000794d */ /* 0x000fea0003800000 */
        .weak           $__internal_2_$__cuda_sm3x_div_rn_noftz_f32_slowpath
        .type           $__internal_2_$__cuda_sm3x_div_rn_noftz_f32_slowpath,@function
        .size           $__internal_2_$__cuda_sm3x_div_rn_noftz_f32_slowpath,(.L_x_70 - $__internal_2_$__cuda_sm3x_div_rn_noftz_f32_slowpath)
$__internal_2_$__cuda_sm3x_div_rn_noftz_f32_slowpath:
[----:B------:R-:W-:Y:S01]  /*09e0*/  SHF.R.U32.HI R5, RZ, 0x17, R4 ;  /* 0x00000017ff057819 */ /* 0x000fe20000011604 */
[----:B------:R-:W-:Y:S01]  /*09f0*/  BSSY.RECONVERGENT B1, `(.L_x_32) ;  /* 0x0000063000017945 */ /* 0x000fe20003800200 */
[----:B------:R-:W-:Y:S02]  /*0a00*/  SHF.R.U32.HI R0, RZ, 0x17, R3 ;  /* 0x00000017ff007819 */ /* 0x000fe40000011603 */
[----:B------:R-:W-:Y:S02]  /*0a10*/  LOP3.LUT R5, R5, 0xff, RZ, 0xc0, !PT ;  /* 0x000000ff05057812 */ /* 0x000fe400078ec0ff */
[----:B------:R-:W-:Y:S02]  /*0a20*/  LOP3.LUT R10, R0, 0xff, RZ, 0xc0, !PT ;  /* 0x000000ff000a7812 */ /* 0x000fe400078ec0ff */
[----:B------:R-:W-:Y:S02]  /*0a30*/  IADD3 R7, PT, PT, R5, -0x1, RZ ;  /* 0xffffffff05077810 */ /* 0x000fe40007ffe0ff */
[----:B------:R-:W-:-:S02]  /*0a40*/  IADD3 R8, PT, PT, R10, -0x1, RZ ;  /* 0xffffffff0a087810 */ /* 0x000fc40007ffe0ff */
[----:B------:R-:W-:-:S04]  /*0a50*/  ISETP.GT.U32.AND P0, PT, R7, 0xfd, PT ;  /* 0x000000fd0700780c */ /* 0x000fc80003f04070 */
[----:B------:R-:W-:-:S13]  /*0a60*/  ISETP.GT.U32.OR P0, PT, R8, 0xfd, P0 ;  /* 0x000000fd0800780c */ /* 0x000fda0000704470 */
[----:B------:R-:W-:Y:S01]  /*0a70*/  @!P0 MOV R6, RZ ;  /* 0x000000ff00068202 */ /* 0x000fe20000000f00 */
[----:B------:R-:W-:Y:S06]  /*0a80*/  @!P0 BRA `(.L_x_33) ;  /* 0x0000000000608947 */ /* 0x000fec0003800000 */
[----:B------:R-:W-:Y:S02]  /*0a90*/  FSETP.GTU.FTZ.AND P0, PT, |R3|, +INF , PT ;  /* 0x7f8000000300780b */ /* 0x000fe40003f1c200 */
[----:B------:R-:W-:Y:S02]  /*0aa0*/  FSETP.GTU.FTZ.AND P1, PT, |R4|, +INF , PT ;  /* 0x7f8000000400780b */ /* 0x000fe40003f3c200 */
[----:B------:R-:W-:Y:S02]  /*0ab0*/  MOV R0, R4 ;  /* 0x0000000400007202 */ /* 0x000fe40000000f00 */
        /* <DEDUP_REMOVED lines=21> */
.L_x_33:
[----:B------:R-:W-:Y:S01]  /*0c10*/  LEA R7, R5, 0xc0800000, 0x17 ;  /* 0xc080000005077811 */ /* 0x000fe200078eb8ff */
[----:B------:R-:W-:Y:S03]  /*0c20*/  BSSY.RECONVERGENT B2, `(.L_x_38) ;  /* 0x0000036000027945 */ /* 0x000fe60003800200 */
[----:B------:R-:W-:Y:S02]  /*0c30*/  IADD3 R7, PT, PT, -R7, R4, RZ ;  /* 0x0000000407077210 */ /* 0x000fe40007ffe1ff */
[----:B------:R-:W-:Y:S02]  /*0c40*/  IADD3 R4, PT, PT, R10, -0x7f, RZ ;  /* 0xffffff810a047810 */ /* 0x000fe40007ffe0ff */
[----:B------:R-:W0:Y:S01]  /*0c50*/  MUFU.RCP R8, R7 ;  /* 0x0000000700087308 */ /* 0x000e220000001000 */
[----:B------:R-:W-:Y:S01]  /*0c60*/  FADD.FTZ R9, -R7, -RZ ;  /* 0x800000ff07097221 */ /* 0x000fe20000010100 */
[C---:B------:R-:W-:Y:S01]  /*0c70*/  IADD3 R5, PT, PT, R4.reuse, 0x7f, -R5 ;  /* 0x0000007f04057810 */ /* 0x040fe20007ffe805 */
[----:B------:R-:W-:-:S03]  /*0c80*/  IMAD R0, R4, -0x800000, R3 ;  /* 0xff80000004007824 */ /* 0x000fc600078e0203 */
[----:B------:R-:W-:Y:S01]  /*0c90*/  IADD3 R5, PT, PT, R5, R6, RZ ;  /* 0x0000000605057210 */ /* 0x000fe20007ffe0ff */
        /* <DEDUP_REMOVED lines=20> */
[CCC-:B------:R-:W-:Y:S01]  /*0de0*/  FFMA.RZ R3, R10.reuse, R8.reuse, R11.reuse ;  /* 0x000000080a037223 */ /* 0x1c0fe2000000c00b */
[C---:B------:R-:W-:Y:S01]  /*0df0*/  IADD3 R6, PT, PT, R7.reuse, 0x20, RZ ;  /* 0x0000002007067810 */ /* 0x040fe20007ffe0ff */
[CCC-:B------:R-:W-:Y:S01]  /*0e00*/  FFMA.RM R4, R10.reuse, R8.reuse, R11.reuse ;  /* 0x000000080a047223 */ /* 0x1c0fe2000000400b */
[----:B------:R-:W-:Y:S02]  /*0e10*/  ISETP.NE.AND P2, PT, R7, RZ, PT ;  /* 0x000000ff0700720c */ /* 0x000fe40003f45270 */
[----:B------:R-:W-:Y:S01]  /*0e20*/  LOP3.LUT R5, R3, 0x7fffff, RZ, 0xc0, !PT ;  /* 0x007fffff03057812 */ /* 0x000fe200078ec0ff */
[----:B------:R-:W-:Y:S01]  /*0e30*/  FFMA.RP R3, R10, R8, R11 ;  /* 0x000000080a037223 */ /* 0x000fe2000000800b */
[----:B------:R-:W-:Y:S02]  /*0e40*/  ISETP.NE.AND P1, PT, R7, RZ, PT ;  /* 0x000000ff0700720c */ /* 0x000fe40003f25270 */
[----:B------:R-:W-:Y:S02]  /*0e50*/  LOP3.LUT R5, R5, 0x800000, RZ, 0xfc, !PT ;  /* 0x0080000005057812 */ /* 0x000fe400078efcff */
[----:B------:R-:W-:-:S02]  /*0e60*/  IADD3 R7, PT, PT, -R7, RZ, RZ ;  /* 0x000000ff07077210 */ /* 0x000fc40007ffe1ff */
[----:B------:R-:W-:Y:S02]  /*0e70*/  SHF.L.U32 R6, R5, R6, RZ ;  /* 0x0000000605067219 */ /* 0x000fe400000006ff */
[----:B------:R-:W-:Y:S02]  /*0e80*/  FSETP.NEU.FTZ.AND P0, PT, R3, R4, PT ;  /* 0x000000040300720b */ /* 0x000fe40003f1d000 */
[----:B------:R-:W-:Y:S02]  /*0e90*/  SEL R4, R7, RZ, P2 ;  /* 0x000000ff07047207 */ /* 0x000fe40001000000 */
[----:B------:R-:W-:Y:S02]  /*0ea0*/  ISETP.NE.AND P1, PT, R6, RZ, P1 ;  /* 0x000000ff0600720c */ /* 0x000fe40000f25270 */
[----:B------:R-:W-:Y:S02]  /*0eb0*/  SHF.R.U32.HI R4, RZ, R4, R5 ;  /* 0x00000004ff047219 */ /* 0x000fe40000011605 */
[----:B------:R-:W-:-:S02]  /*0ec0*/  PLOP3.LUT P0, PT, P0, P1, PT, 0xf8, 0x8f ;  /* 0x00000000008f781c */ /* 0x000fc40000703f70 */
[----:B------:R-:W-:Y:S02]  /*0ed0*/  SHF.R.U32.HI R6, RZ, 0x1, R4 ;  /* 0x00000001ff067819 */ /* 0x000fe40000011604 */
[----:B------:R-:W-:-:S04]  /*0ee0*/  SEL R3, RZ, 0x1, !P0 ;  /* 0x00000001ff037807 */ /* 0x000fc80004000000 */
[----:B------:R-:W-:-:S04]  /*0ef0*/  LOP3.LUT R3, R3, 0x1, R6, 0xf8, !PT ;  /* 0x0000000103037812 */ /* 0x000fc800078ef806 */
[----:B------:R-:W-:-:S04]  /*0f00*/  LOP3.LUT R3, R3, R4, RZ, 0xc0, !PT ;  /* 0x0000000403037212 */ /* 0x000fc800078ec0ff */
[----:B------:R-:W-:-:S04]  /*0f10*/  IADD3 R3, PT, PT, R6, R3, RZ ;  /* 0x0000000306037210 */ /* 0x000fc80007ffe0ff */
[----:B------:R-:W-:Y:S01]  /*0f20*/  LOP3.LUT R0, R3, R0, RZ, 0xfc, !PT ;  /* 0x0000000003007212 */ /* 0x000fe200078efcff */
[----:B------:R-:W-:Y:S06]  /*0f30*/  BRA `(.L_x_41) ;  /* 0x0000000000107947 */ /* 0x000fec0003800000 */
.L_x_40:
[----:B------:R-:W-:-:S04]  /*0f40*/  LOP3.LUT R0, R0, 0x80000000, RZ, 0xc0, !PT ;  /* 0x8000000000007812 */ /* 0x000fc800078ec0ff */
[----:B------:R-:W-:Y:S01]  /*0f50*/  LOP3.LUT R0, R0, 0x7f800000, RZ, 0xfc, !PT ;  /* 0x7f80000000007812 */ /* 0x000fe200078efcff */
[----:B------:R-:W-:Y:S06]  /*0f60*/  BRA `(.L_x_41) ;  /* 0x0000000000047947 */ /* 0x000fec0003800000 */
.L_x_39:
[----:B------:R-:W-:-:S07]  /*0f70*/  LEA R0, R5, R0, 0x17 ;  /* 0x0000000005007211 */ /* 0x000fce00078eb8ff */
.L_x_41:
[----:B------:R-:W-:Y:S05]  /*0f80*/  BSYNC.RECONVERGENT B2 ;  /* 0x0000000000027941 */ /* 0x000fea0003800200 */
.L_x_38:
[----:B------:R-:W-:Y:S05]  /*0f90*/  BRA `(.L_x_42) ;  /* 0x0000000000207947 */ /* 0x000fea0003800000 */
.L_x_37:
[----:B------:R-:W-:-:S04]  /*0fa0*/  LOP3.LUT R0, R4, 0x80000000, R3, 0x48, !PT ;  /* 0x8000000004007812 */ /* 0x000fc800078e4803 */
[----:B------:R-:W-:Y:S01]  /*0fb0*/  LOP3.LUT R0, R0, 0x7f800000, RZ, 0xfc, !PT ;  /* 0x7f80000000007812 */ /* 0x000fe200078efcff */
[----:B------:R-:W-:Y:S06]  /*0fc0*/  BRA `(.L_x_42) ;  /* 0x0000000000147947 */ /* 0x000fec0003800000 */
.L_x_36:
[----:B------:R-:W-:Y:S01]  /*0fd0*/  LOP3.LUT R0, R4, 0x80000000, R3, 0x48, !PT ;  /* 0x8000000004007812 */ /* 0x000fe200078e4803 */
[----:B------:R-:W-:Y:S06]  /*0fe0*/  BRA `(.L_x_42) ;  /* 0x00000000000c7947 */ /* 0x000fec0003800000 */
.L_x_35:
[----:B------:R-:W0:Y:S01]  /*0ff0*/  MUFU.RSQ R0, -QNAN ;  /* 0xffc0000000007908 */ /* 0x000e220000001400 */
[----:B------:R-:W-:Y:S05]  /*1000*/  BRA `(.L_x_42) ;  /* 0x0000000000047947 */ /* 0x000fea0003800000 */
.L_x_34:
[----:B------:R-:W-:-:S07]  /*1010*/  FADD.FTZ R0, R3, R0 ;  /* 0x0000000003007221 */ /* 0x000fce0000010000 */
.L_x_42:
[----:B------:R-:W-:Y:S05]  /*1020*/  BSYNC.RECONVERGENT B1 ;  /* 0x0000000000017941 */ /* 0x000fea0003800200 */
.L_x_32:
[----:B------:R-:W-:-:S04]  /*1030*/  HFMA2 R3, -RZ, RZ, 0, 0 ;  /* 0x00000000ff037431 */ /* 0x000fc800000001ff */
[----:B0-----:R-:W-:Y:S05]  /*1040*/  RET.REL.NODEC R2 `(_Z26creatingMeanLogNormalFramePfS_ii) ;  /* 0xffffffec02ec7950 */ /* 0x001fea0003c3ffff */
.L_x_43:
        /* <DEDUP_REMOVED lines=11> */
.L_x_70:


//--------------------- .text._Z23creatingLogNormalFramesPfPiS_ii --------------------------
	.section	.text._Z23creatingLogNormalFramesPfPiS_ii,"ax",@progbits
	.align	128
        .global         _Z23creatingLogNormalFramesPfPiS_ii
        .type           _Z23creatingLogNormalFramesPfPiS_ii,@function
        .size           _Z23creatingLogNormalFramesPfPiS_ii,(.L_x_74 - _Z23creatingLogNormalFramesPfPiS_ii)
        .other          _Z23creatingLogNormalFramesPfPiS_ii,@"STO_CUDA_ENTRY STV_DEFAULT"
_Z23creatingLogNormalFramesPfPiS_ii:
.text._Z23creatingLogNormalFramesPfPiS_ii:
[----:B------:R-:W-:Y:S01]  /*0000*/  LDC R1, c[0x0][0x37c] ;  /* 0x0000df00ff017b82 */ /* 0x000fe20000000800 */
[----:B------:R-:W0:Y:S07]  /*0010*/  S2R R13, SR_TID.X ;  /* 0x00000000000d7919 */ /* 0x000e2e0000002100 */
[----:B------:R-:W0:Y:S08]  /*0020*/  S2UR UR4, SR_CTAID.X ;  /* 0x00000000000479c3 */ /* 0x000e300000002500 */
[----:B------:R-:W0:Y:S08]  /*0030*/  LDC R0, c[0x0][0x360] ;  /* 0x0000d800ff007b82 */ /* 0x000e300000000800 */
[----:B------:R-:W1:Y:S01]  /*0040*/  LDC.64 R2, c[0x0][0x398] ;  /* 0x0000e600ff027b82 */ /* 0x000e620000000a00 */
[----:B0-----:R-:W-:Y:S01]  /*0050*/  IMAD R13, R0, UR4, R13 ;  /* 0x00000004000d7c24 */ /* 0x001fe2000f8e020d */
[----:B-1----:R-:W-:-:S04]  /*0060*/  ISETP.GE.AND P0, PT, R3, 0x1, PT ;  /* 0x000000010300780c */ /* 0x002fc80003f06270 */
[----:B------:R-:W-:-:S13]  /*0070*/  ISETP.GE.OR P0, PT, R13, R2, !P0 ;  /* 0x000000020d00720c */ /* 0x000fda0004706670 */
[----:B------:R-:W-:Y:S05]  /*0080*/  @P0 EXIT ;  /* 0x000000000000094d */ /* 0x000fea0003800000 */
[----:B------:R-:W0:Y:S01]  /*0090*/  LDC.64 R4, c[0x0][0x380] ;  /* 0x0000e000ff047b82 */ /* 0x000e220000000a00 */
[C---:B------:R-:W-:Y:S01]  /*00a0*/  ISETP.GE.U32.AND P1, PT, R3.reuse, 0x4, PT ;  /* 0x000000040300780c */ /* 0x040fe20003f26070 */
[----:B------:R-:W1:Y:S01]  /*00b0*/  LDCU.64 UR4, c[0x0][0x358] ;  /* 0x00006b00ff0477ac */ /* 0x000e620008000a00 */
[----:B------:R-:W-:Y:S01]  /*00c0*/  LOP3.LUT R20, R3, 0x3, RZ, 0xc0, !PT ;  /* 0x0000000303147812 */ /* 0x000fe200078ec0ff */
[----:B------:R-:W-:-:S03]  /*00d0*/  HFMA2 R0, -RZ, RZ, 0, 0 ;  /* 0x00000000ff007431 */ /* 0x000fc600000001ff */
[----:B------:R-:W-:Y:S01]  /*00e0*/  ISETP.NE.AND P0, PT, R20, RZ, PT ;  /* 0x000000ff1400720c */ /* 0x000fe20003f05270 */
[----:B0-----:R-:W-:-:S06]  /*00f0*/  IMAD.WIDE R4, R13, 0x4, R4 ;  /* 0x000000040d047825 */ /* 0x001fcc00078e0204 */
[----:B-1----:R-:W-:Y:S06]  /*0100*/  @!P1 BRA `(.L_x_44) ;  /* 0x00000008003c9947 */ /* 0x002fec0003800000 */
[----:B------:R-:W0:Y:S01]  /*0110*/  LDC.64 R6, c[0x0][0x388] ;  /* 0x0000e200ff067b82 */ /* 0x000e220000000a00 */
[----:B------:R-:W-:Y:S02]  /*0120*/  LOP3.LUT R0, R3, 0x7ffffffc, RZ, 0xc0, !PT ;  /* 0x7ffffffc03007812 */ /* 0x000fe400078ec0ff */
[----:B------:R-:W-:Y:S02]  /*0130*/  MOV R15, R13 ;  /* 0x0000000d000f7202 */ /* 0x000fe40000000f00 */
[----:B------:R-:W-:-:S03]  /*0140*/  IADD3 R12, PT, PT, -R0, RZ, RZ ;  /* 0x000000ff000c7210 */ /* 0x000fc60007ffe1ff */
[----:B------:R-:W1:Y:S04]  /*0150*/  LDC.64 R8, c[0x0][0x390] ;  /* 0x0000e400ff087b82 */ /* 0x000e680000000a00 */
.L_x_45:
[----:B0-2---:R-:W-:Y:S01]  /*0160*/  IMAD.WIDE R10, R15, 0x4, R6 ;  /* 0x000000040f0a7825 */ /* 0x005fe200078e0206 */
[----:B------:R-:W2:Y:S04]  /*0170*/  LDG.E R17, desc[UR4][R4.64] ;  /* 0x0000000404117981 */ /* 0x000ea8000c1e1900 */
[----:B------:R0:W3:Y:S02]  /*0180*/  LDG.E R14, desc[UR4][R10.64] ;  /* 0x000000040a0e7981 */ /* 0x0000e4000c1e1900 */
[----:B0-----:R-:W-:Y:S01]  /*0190*/  IMAD.WIDE R10, R2, 0x4, R10 ;  /* 0x00000004020a7825 */ /* 0x001fe200078e020a */
[----:B---3--:R-:W-:-:S05]  /*01a0*/  I2FP.F32.S32 R14, R14 ;  /* 0x0000000e000e7245 */ /* 0x008fca0000201400 */
[----:B--2---:R-:W-:-:S05]  /*01b0*/  FADD R17, R14, -R17 ;  /* 0x800000110e117221 */ /* 0x004fca0000000000 */
[----:B------:R-:W-:-:S04]  /*01c0*/  FSETP.NEU.AND P1, PT, |R17|, RZ, PT ;  /* 0x000000ff1100720b */ /* 0x000fc80003f2d200 */
[----:B------:R-:W-:-:S04]  /*01d0*/  FSEL R17, |R17|, 9.9999999747524270788e-07, P1 ;  /* 0x358637bd11117808 */ /* 0x000fc80000800200 */
[----:B------:R-:W-:-:S13]  /*01e0*/  FSETP.GEU.AND P1, PT, R17, 1.175494350822287508e-38, PT ;  /* 0x008000001100780b */ /* 0x000fda0003f2e000 */
[----:B------:R-:W-:-:S05]  /*01f0*/  @!P1 FMUL R17, R17, 8388608 ;  /* 0x4b00000011119820 */ /* 0x000fca0000400000 */
[----:B------:R-:W-:-:S04]  /*0200*/  IADD3 R14, PT, PT, R17, -0x3f2aaaab, RZ ;  /* 0xc0d55555110e7810 */ /* 0x000fc80007ffe0ff */
[----:B------:R-:W-:-:S04]  /*0210*/  LOP3.LUT R18, R14, 0xff800000, RZ, 0xc0, !PT ;  /* 0xff8000000e127812 */ /* 0x000fc800078ec0ff */
[----:B------:R-:W-:Y:S02]  /*0220*/  IADD3 R19, PT, PT, R17, -R18, RZ ;  /* 0x8000001211137210 */ /* 0x000fe40007ffe0ff */
[----:B------:R-:W-:-:S03]  /*0230*/  MOV R14, 0x3e055027 ;  /* 0x3e055027000e7802 */ /* 0x000fc60000000f00 */
[----:B------:R-:W-:-:S04]  /*0240*/  FADD R19, R19, -1 ;  /* 0xbf80000013137421 */ /* 0x000fc80000000000 */
[----:B------:R-:W-:-:S04]  /*0250*/  FFMA R16, R19, -R14, 0.14084610342979431152 ;  /* 0x3e1039f613107423 */ /* 0x000fc8000000080e */
[----:B------:R-:W-:-:S04]  /*0260*/  FFMA R16, R19, R16, -0.12148627638816833496 ;  /* 0xbdf8cdcc13107423 */ /* 0x000fc80000000010 */
[----:B------:R-:W-:-:S04]  /*0270*/  FFMA R16, R19, R16, 0.13980610668659210205 ;  /* 0x3e0f295513107423 */ /* 0x000fc80000000010 */
[----:B------:R-:W-:-:S04]  /*0280*/  FFMA R16, R19, R16, -0.16684235632419586182 ;  /* 0xbe2ad8b913107423 */ /* 0x000fc80000000010 */
[----:B------:R-:W-:-:S04]  /*0290*/  FFMA R16, R19, R16, 0.20012299716472625732 ;  /* 0x3e4ced0b13107423 */ /* 0x000fc80000000010 */
[----:B------:R-:W-:-:S04]  /*02a0*/  FFMA R16, R19, R16, -0.24999669194221496582 ;  /* 0xbe7fff2213107423 */ /* 0x000fc80000000010 */
[----:B------:R-:W-:-:S04]  /*02b0*/  FFMA R16, R19, R16, 0.33333182334899902344 ;  /* 0x3eaaaa7813107423 */ /* 0x000fc80000000010 */
[----:B------:R-:W-:Y:S01]  /*02c0*/  FFMA R22, R19, R16, -0.5 ;  /* 0xbf00000013167423 */ /* 0x000fe20000000010 */
[----:B------:R-:W-:Y:S02]  /*02d0*/  FSEL R16, RZ, -23, P1 ;  /* 0xc1b80000ff107808 */ /* 0x000fe40000800000 */
[----:B------:R-:W-:Y:S01]  /*02e0*/  ISETP.GT.U32.AND P1, PT, R17, 0x7f7fffff, PT ;  /* 0x7f7fffff1100780c */ /* 0x000fe20003f24070 */
[C---:B------:R-:W-:Y:S01]  /*02f0*/  FMUL R22, R19.reuse, R22 ;  /* 0x0000001613167220 */ /* 0x040fe20000400000 */
[----:B------:R-:W-:Y:S02]  /*0300*/  I2FP.F32.S32 R21, R18 ;  /* 0x0000001200157245 */ /* 0x000fe40000201400 */
[----:B------:R-:W-:Y:S01]  /*0310*/  MOV R18, 0x7f800000 ;  /* 0x7f80000000127802 */ /* 0x000fe20000000f00 */
[----:B------:R-:W-:Y:S02]  /*0320*/  FFMA R19, R19, R22, R19 ;  /* 0x0000001613137223 */ /* 0x000fe40000000013 */
[----:B------:R-:W-:-:S04]  /*0330*/  FFMA R16, R21, 1.1920928955078125e-07, R16 ;  /* 0x3400000015107823 */ /* 0x000fc80000000010 */
[----:B------:R-:W-:Y:S02]  /*0340*/  FFMA R19, R16, 0.69314718246459960938, R19 ;  /* 0x3f31721810137823 */ /* 0x000fe40000000013 */
[C---:B------:R-:W-:Y:S01]  /*0350*/  @P1 FFMA R19, R17.reuse, R18, +INF ;  /* 0x7f80000011131423 */ /* 0x040fe20000000012 */
[----:B------:R-:W-:Y:S01]  /*0360*/  FSETP.NEU.AND P1, PT, R17, RZ, PT ;  /* 0x000000ff1100720b */ /* 0x000fe20003f2d000 */
[----:B-1----:R-:W-:-:S03]  /*0370*/  IMAD.WIDE R16, R15, 0x4, R8 ;  /* 0x000000040f107825 */ /* 0x002fc600078e0208 */
[----:B------:R-:W-:-:S05]  /*0380*/  FSEL R21, R19, -INF , P1 ;  /* 0xff80000013157808 */ /* 0x000fca0000800000 */
[----:B------:R0:W-:Y:S04]  /*0390*/  STG.E desc[UR4][R16.64], R21 ;  /* 0x0000001510007986 */ /* 0x0001e8000c101904 */
[----:B------:R1:W2:Y:S04]  /*03a0*/  LDG.E R19, desc[UR4][R10.64] ;  /* 0x000000040a137981 */ /* 0x0002a8000c1e1900 */
[----:B------:R-:W3:Y:S01]  /*03b0*/  LDG.E R22, desc[UR4][R4.64] ;  /* 0x0000000404167981 */ /* 0x000ee2000c1e1900 */
[----:B0-----:R-:W-:-:S04]  /*03c0*/  IMAD.WIDE R16, R2, 0x4, R16 ;  /* 0x0000000402107825 */ /* 0x001fc800078e0210 */
[----:B-1----:R-:W-:Y:S01]  /*03d0*/  IMAD.WIDE R10, R2, 0x4, R10 ;  /* 0x00000004020a7825 */ /* 0x002fe200078e020a */
[----:B--2---:R-:W-:-:S05]  /*03e0*/  I2FP.F32.S32 R19, R19 ;  /* 0x0000001300137245 */ /* 0x004fca0000201400 */
[----:B---3--:R-:W-:-:S05]  /*03f0*/  FADD R19, R19, -R22 ;  /* 0x8000001613137221 */ /* 0x008fca0000000000 */
[----:B------:R-:W-:-:S04]  /*0400*/  FSETP.NEU.AND P1, PT, |R19|, RZ, PT ;  /* 0x000000ff1300720b */ /* 0x000fc80003f2d200 */
[----:B------:R-:W-:-:S04]  /*0410*/  FSEL R19, |R19|, 9.9999999747524270788e-07, P1 ;  /* 0x358637bd13137808 */ /* 0x000fc80000800200 */
[----:B------:R-:W-:-:S13]  /*0420*/  FSETP.GEU.AND P1, PT, R19, 1.175494350822287508e-38, PT ;  /* 0x008000001300780b */ /* 0x000fda0003f2e000 */
[----:B------:R-:W-:-:S05]  /*0430*/  @!P1 FMUL R19, R19, 8388608 ;  /* 0x4b00000013139820 */ /* 0x000fca0000400000 */
[----:B------:R-:W-:-:S04]  /*0440*/  IADD3 R22, PT, PT, R19, -0x3f2aaaab, RZ ;  /* 0xc0d5555513167810 */ /* 0x000fc80007ffe0ff */
[----:B------:R-:W-:-:S04]  /*0450*/  LOP3.LUT R22, R22, 0xff800000, RZ, 0xc0, !PT ;  /* 0xff80000016167812 */ /* 0x000fc800078ec0ff */
[----:B------:R-:W-:-:S05]  /*0460*/  IADD3 R21, PT, PT, R19, -R22, RZ ;  /* 0x8000001613157210 */ /* 0x000fca0007ffe0ff */
[----:B------:R-:W-:-:S04]  /*0470*/  FADD R21, R21, -1 ;  /* 0xbf80000015157421 */ /* 0x000fc80000000000 */
[----:B------:R-:W-:-:S04]  /*0480*/  FFMA R24, R21, -R14, 0.14084610342979431152 ;  /* 0x3e1039f615187423 */ /* 0x000fc8000000080e */
[----:B------:R-:W-:-:S04]  /*0490*/  FFMA R24, R21, R24, -0.12148627638816833496 ;  /* 0xbdf8cdcc15187423 */ /* 0x000fc80000000018 */
[----:B------:R-:W-:-:S04]  /*04a0*/  FFMA R24, R21, R24, 0.13980610668659210205 ;  /* 0x3e0f295515187423 */ /* 0x000fc80000000018 */
[----:B------:R-:W-:-:S04]  /*04b0*/  FFMA R24, R21, R24, -0.16684235632419586182 ;  /* 0xbe2ad8b915187423 */ /* 0x000fc80000000018 */
[----:B------:R-:W-:-:S04]  /*04c0*/  FFMA R24, R21, R24, 0.20012299716472625732 ;  /* 0x3e4ced0b15187423 */ /* 0x000fc80000000018 */
[----:B------:R-:W-:Y:S01]  /*04d0*/  FFMA R24, R21, R24, -0.24999669194221496582 ;  /* 0xbe7fff2215187423 */ /* 0x000fe20000000018 */
[----:B------:R-:W-:-:S03]  /*04e0*/  FSEL R23, RZ, -23, P1 ;  /* 0xc1b80000ff177808 */ /* 0x000fc60000800000 */
[----:B------:R-:W-:Y:S01]  /*04f0*/  FFMA R24, R21, R24, 0.33333182334899902344 ;  /* 0x3eaaaa7815187423 */ /* 0x000fe20000000018 */
[----:B------:R-:W-:-:S03]  /*0500*/  ISETP.GT.U32.AND P1, PT, R19, 0x7f7fffff, PT ;  /* 0x7f7fffff1300780c */ /* 0x000fc60003f24070 */
[----:B------:R-:W-:Y:S01]  /*0510*/  FFMA R24, R21, R24, -0.5 ;  /* 0xbf00000015187423 */ /* 0x000fe20000000018 */
[----:B------:R-:W-:-:S03]  /*0520*/  I2FP.F32.S32 R22, R22 ;  /* 0x0000001600167245 */ /* 0x000fc60000201400 */
[C---:B------:R-:W-:Y:S02]  /*0530*/  FMUL R24, R21.reuse, R24 ;  /* 0x0000001815187220 */ /* 0x040fe40000400000 */
[----:B------:R-:W-:Y:S02]  /*0540*/  FFMA R22, R22, 1.1920928955078125e-07, R23 ;  /* 0x3400000016167823 */ /* 0x000fe40000000017 */
[----:B------:R-:W-:-:S04]  /*0550*/  FFMA R21, R21, R24, R21 ;  /* 0x0000001815157223 */ /* 0x000fc80000000015 */
[----:B------:R-:W-:Y:S01]  /*0560*/  FFMA R21, R22, 0.69314718246459960938, R21 ;  /* 0x3f31721816157823 */ /* 0x000fe20000000015 */
[C---:B------:R-:W-:Y:S01]  /*0570*/  @P1 FFMA R21, R19.reuse, R18, +INF ;  /* 0x7f80000013151423 */ /* 0x040fe20000000012 */
[----:B------:R-:W-:-:S04]  /*0580*/  FSETP.NEU.AND P1, PT, R19, RZ, PT ;  /* 0x000000ff1300720b */ /* 0x000fc80003f2d000 */
[----:B------:R-:W-:-:S05]  /*0590*/  FSEL R21, R21, -INF , P1 ;  /* 0xff80000015157808 */ /* 0x000fca0000800000 */
[----:B------:R0:W-:Y:S04]  /*05a0*/  STG.E desc[UR4][R16.64], R21 ;  /* 0x0000001510007986 */ /* 0x0001e8000c101904 */
[----:B------:R-:W2:Y:S04]  /*05b0*/  LDG.E R19, desc[UR4][R10.64] ;  /* 0x000000040a137981 */ /* 0x000ea8000c1e1900 */
[----:B------:R-:W3:Y:S01]  /*05c0*/  LDG.E R22, desc[UR4][R4.64] ;  /* 0x0000000404167981 */ /* 0x000ee2000c1e1900 */
[----:B0-----:R-:W-:Y:S01]  /*05d0*/  IMAD.WIDE R16, R2, 0x4, R16 ;  /* 0x0000000402107825 */ /* 0x001fe200078e0210 */
        /* <DEDUP_REMOVED lines=26> */
[----:B------:R-:W-:Y:S01]  /*0780*/  FSETP.NEU.AND P1, PT, R19, RZ, PT ;  /* 0x000000ff1300720b */ /* 0x000fe20003f2d000 */
[----:B------:R-:W-:-:S03]  /*0790*/  IMAD.WIDE R22, R2, 0x4, R10 ;  /* 0x0000000402167825 */ /* 0x000fc600078e020a */
[----:B------:R-:W-:-:S05]  /*07a0*/  FSEL R21, R21, -INF , P1 ;  /* 0xff80000015157808 */ /* 0x000fca0000800000 */
[----:B------:R0:W-:Y:S04]  /*07b0*/  STG.E desc[UR4][R16.64], R21 ;  /* 0x0000001510007986 */ /* 0x0001e8000c101904 */
[----:B------:R-:W2:Y:S04]  /*07c0*/  LDG.E R22, desc[UR4][R22.64] ;  /* 0x0000000416167981 */ /* 0x000ea8000c1e1900 */
[----:B------:R-:W3:Y:S01]  /*07d0*/  LDG.E R11, desc[UR4][R4.64] ;  /* 0x00000004040b7981 */ /* 0x000ee2000c1e1900 */
[----:B------:R-:W-:Y:S01]  /*07e0*/  IADD3 R12, PT, PT, R12, 0x4, RZ ;  /* 0x000000040c0c7810 */ /* 0x000fe20007ffe0ff */
[C---:B0-----:R-:W-:Y:S01]  /*07f0*/  IMAD.WIDE R16, R2.reuse, 0x4, R16 ;  /* 0x0000000402107825 */ /* 0x041fe200078e0210 */
[----:B------:R-:W-:-:S02]  /*0800*/  LEA R15, R2, R15, 0x2 ;  /* 0x0000000f020f7211 */ /* 0x000fc400078e10ff */
        /* <DEDUP_REMOVED lines=20> */
[----:B------:R-:W-:Y:S01]  /*0950*/  FMUL R22, R19, R22 ;  /* 0x0000001613167220 */ /* 0x000fe20000400000 */
[----:B------:R-:W-:-:S03]  /*0960*/  I2FP.F32.S32 R21, R10 ;  /* 0x0000000a00157245 */ /* 0x000fc60000201400 */
[----:B------:R-:W-:Y:S02]  /*0970*/  FFMA R19, R19, R22, R19 ;  /* 0x0000001613137223 */ /* 0x000fe40000000013 */
[----:B------:R-:W-:-:S04]  /*0980*/  FFMA R14, R21, 1.1920928955078125e-07, R14 ;  /* 0x34000000150e7823 */ /* 0x000fc8000000000e */
[----:B------:R-:W-:Y:S02]  /*0990*/  FFMA R14, R14, 0.69314718246459960938, R19 ;  /* 0x3f3172180e0e7823 */ /* 0x000fe40000000013 */
[C---:B------:R-:W-:Y:S01]  /*09a0*/  @P1 FFMA R14, R11.reuse, R18, +INF ;  /* 0x7f8000000b0e1423 */ /* 0x040fe20000000012 */
[----:B------:R-:W-:-:S04]  /*09b0*/  FSETP.NEU.AND P1, PT, R11, RZ, PT ;  /* 0x000000ff0b00720b */ /* 0x000fc80003f2d000 */
[----:B------:R-:W-:Y:S02]  /*09c0*/  FSEL R11, R14, -INF , P1 ;  /* 0xff8000000e0b7808 */ /* 0x000fe40000800000 */
[----:B------:R-:W-:-:S03]  /*09d0*/  ISETP.NE.AND P1, PT, R12, RZ, PT ;  /* 0x000000ff0c00720c */ /* 0x000fc60003f25270 */
[----:B------:R2:W-:Y:S10]  /*09e0*/  STG.E desc[UR4][R16.64], R11 ;  /* 0x0000000b10007986 */ /* 0x0005f4000c101904 */
[----:B------:R-:W-:Y:S05]  /*09f0*/  @P1 BRA `(.L_x_45) ;  /* 0xfffffff400d81947 */ /* 0x000fea000383ffff */
.L_x_44:
[----:B------:R-:W-:Y:S05]  /*0a00*/  @!P0 EXIT ;  /* 0x000000000000894d */ /* 0x000fea0003800000 */
[----:B------:R-:W-:Y:S02]  /*0a10*/  ISETP.NE.AND P1, PT, R20, 0x1, PT ;  /* 0x000000011400780c */ /* 0x000fe40003f25270 */
[----:B------:R-:W-:-:S04]  /*0a20*/  LOP3.LUT R3, R3, 0x1, RZ, 0xc0, !PT ;  /* 0x0000000103037812 */ /* 0x000fc800078ec0ff */
[----:B------:R-:W-:-:S07]  /*0a30*/  ISETP.NE.U32.AND P0, PT, R3, 0x1, PT ;  /* 0x000000010300780c */ /* 0x000fce0003f05070 */
[----:B------:R-:W-:Y:S06]  /*0a40*/  @!P1 BRA `(.L_x_46) ;  /* 0x0000000400209947 */ /* 0x000fec0003800000 */
[----:B------:R-:W0:Y:S01]  /*0a50*/  LDC.64 R6, c[0x0][0x388] ;  /* 0x0000e200ff067b82 */ /* 0x000e220000000a00 */
[----:B------:R-:W-:Y:S01]  /*0a60*/  IMAD R3, R0, R2, R13 ;  /* 0x0000000200037224 */ /* 0x000fe200078e020d */
[----:B------:R-:W3:Y:S03]  /*0a70*/  LDG.E R9, desc[UR4][R4.64] ;  /* 0x0000000404097981 */ /* 0x000ee6000c1e1900 */
[----:B0-----:R-:W-:-:S05]  /*0a80*/  IMAD.WIDE R6, R3, 0x4, R6 ;  /* 0x0000000403067825 */ /* 0x001fca00078e0206 */
[----:B------:R0:W4:Y:S01]  /*0a90*/  LDG.E R8, desc[UR4][R6.64] ;  /* 0x0000000406087981 */ /* 0x000122000c1e1900 */
[----:B------:R-:W-:Y:S02]  /*0aa0*/  HFMA2 R10, -RZ, RZ, 1.5048828125, 33.21875 ;  /* 0x3e055027ff0a7431 */ /* 0x000fe400000001ff */
[----:B0-----:R-:W-:Y:S01]  /*0ab0*/  IMAD.WIDE R6, R2, 0x4, R6 ;  /* 0x0000000402067825 */ /* 0x001fe200078e0206 */
[----:B----4-:R-:W-:-:S05]  /*0ac0*/  I2FP.F32.S32 R8, R8 ;  /* 0x0000000800087245 */ /* 0x010fca0000201400 */
[----:B---3--:R-:W-:-:S05]  /*0ad0*/  FADD R8, R8, -R9 ;  /* 0x8000000908087221 */ /* 0x008fca0000000000 */
[----:B------:R-:W-:-:S04]  /*0ae0*/  FSETP.NEU.AND P1, PT, |R8|, RZ, PT ;  /* 0x000000ff0800720b */ /* 0x000fc80003f2d200 */
[----:B--2---:R-:W-:-:S04]  /*0af0*/  FSEL R11, |R8|, 9.9999999747524270788e-07, P1 ;  /* 0x358637bd080b7808 */ /* 0x004fc80000800200 */
        /* <DEDUP_REMOVED lines=11> */
[C---:B------:R-:W-:Y:S02]  /*0bb0*/  FFMA R12, R17.reuse, R8, -0.24999669194221496582 ;  /* 0xbe7fff22110c7423 */ /* 0x040fe40000000008 */
[----:B------:R-:W0:Y:S02]  /*0bc0*/  LDC.64 R8, c[0x0][0x390] ;  /* 0x0000e400ff087b82 */ /* 0x000e240000000a00 */
[----:B------:R-:W-:-:S04]  /*0bd0*/  FFMA R12, R17, R12, 0.33333182334899902344 ;  /* 0x3eaaaa78110c7423 */ /* 0x000fc8000000000c */
[----:B------:R-:W-:Y:S01]  /*0be0*/  FFMA R16, R17, R12, -0.5 ;  /* 0xbf00000011107423 */ /* 0x000fe2000000000c */
[----:B------:R-:W-:Y:S02]  /*0bf0*/  FSEL R12, RZ, -23, P1 ;  /* 0xc1b80000ff0c7808 */ /* 0x000fe40000800000 */
[----:B------:R-:W-:Y:S02]  /*0c00*/  ISETP.GT.U32.AND P1, PT, R11, 0x7f7fffff, PT ;  /* 0x7f7fffff0b00780c */ /* 0x000fe40003f24070 */
[----:B------:R-:W-:Y:S01]  /*0c10*/  I2FP.F32.S32 R15, R14 ;  /* 0x0000000e000f7245 */ /* 0x000fe20000201400 */
[----:B------:R-:W-:-:S04]  /*0c20*/  FMUL R16, R17, R16 ;  /* 0x0000001011107220 */ /* 0x000fc80000400000 */
[----:B------:R-:W-:Y:S01]  /*0c30*/  FFMA R15, R15, 1.1920928955078125e-07, R12 ;  /* 0x340000000f0f7823 */ /* 0x000fe2000000000c */
[----:B------:R-:W-:Y:S01]  /*0c40*/  FFMA R16, R17, R16, R17 ;  /* 0x0000001011107223 */ /* 0x000fe20000000011 */
[----:B------:R-:W-:-:S03]  /*0c50*/  MOV R12, 0x7f800000 ;  /* 0x7f800000000c7802 */ /* 0x000fc60000000f00 */
[----:B------:R-:W-:Y:S02]  /*0c60*/  FFMA R15, R15, 0.69314718246459960938, R16 ;  /* 0x3f3172180f0f7823 */ /* 0x000fe40000000010 */
[C---:B------:R-:W-:Y:S01]  /*0c70*/  @P1 FFMA R15, R11.reuse, R12, +INF ;  /* 0x7f8000000b0f1423 */ /* 0x040fe2000000000c */
[----:B------:R-:W-:Y:S01]  /*0c80*/  FSETP.NEU.AND P1, PT, R11, RZ, PT ;  /* 0x000000ff0b00720b */ /* 0x000fe20003f2d000 */
[----:B0-----:R-:W-:-:S03]  /*0c90*/  IMAD.WIDE R8, R3, 0x4, R8 ;  /* 0x0000000403087825 */ /* 0x001fc600078e0208 */
[----:B------:R-:W-:-:S05]  /*0ca0*/  FSEL R15, R15, -INF , P1 ;  /* 0xff8000000f0f7808 */ /* 0x000fca0000800000 */
[----:B------:R0:W-:Y:S04]  /*0cb0*/  STG.E desc[UR4][R8.64], R15 ;  /* 0x0000000f08007986 */ /* 0x0001e8000c101904 */
[----:B------:R-:W2:Y:S04]  /*0cc0*/  LDG.E R6, desc[UR4][R6.64] ;  /* 0x0000000406067981 */ /* 0x000ea8000c1e1900 */
[----:B------:R-:W3:Y:S01]  /*0cd0*/  LDG.E R14, desc[UR4][R4.64] ;  /* 0x00000004040e7981 */ /* 0x000ee2000c1e1900 */
[----:B0-----:R-:W-:Y:S01]  /*0ce0*/  IMAD.WIDE R8, R2, 0x4, R8 ;  /* 0x0000000402087825 */ /* 0x001fe200078e0208 */
[----:B------:R-:W-:-:S02]  /*0cf0*/  IADD3 R0, PT, PT, R0, 0x2, RZ ;  /* 0x0000000200007810 */ /* 0x000fc40007ffe0ff */
        /* <DEDUP_REMOVED lines=21> */
[----:B------:R-:W-:Y:S02]  /*0e50*/  FMUL R10, R11, R10 ;  /* 0x0000000a0b0a7220 */ /* 0x000fe40000400000 */
[----:B------:R-:W-:Y:S02]  /*0e60*/  FFMA R6, R7, 1.1920928955078125e-07, R6 ;  /* 0x3400000007067823 */ /* 0x000fe40000000006 */
[----:B------:R-:W-:-:S04]  /*0e70*/  FFMA R11, R11, R10, R11 ;  /* 0x0000000a0b0b7223 */ /* 0x000fc8000000000b */
[----:B------:R-:W-:Y:S01]  /*0e80*/  FFMA R6, R6, 0.69314718246459960938, R11 ;  /* 0x3f31721806067823 */ /* 0x000fe2000000000b */
[C---:B------:R-:W-:Y:S01]  /*0e90*/  @P1 FFMA R6, R3.reuse, R12, +INF ;  /* 0x7f80000003061423 */ /* 0x040fe2000000000c */
[----:B------:R-:W-:-:S04]  /*0ea0*/  FSETP.NEU.AND P1, PT, R3, RZ, PT ;  /* 0x000000ff0300720b */ /* 0x000fc80003f2d000 */
[----:B------:R-:W-:-:S05]  /*0eb0*/  FSEL R3, R6, -INF , P1 ;  /* 0xff80000006037808 */ /* 0x000fca0000800000 */
[----:B------:R0:W-:Y:S04]  /*0ec0*/  STG.E desc[UR4][R8.64], R3 ;  /* 0x0000000308007986 */ /* 0x0001e8000c101904 */
.L_x_46:
[----:B------:R-:W-:Y:S05]  /*0ed0*/  @P0 EXIT ;  /* 0x000000000000094d */ /* 0x000fea0003800000 */
[----:B------:R-:W0:Y:S01]  /*0ee0*/  LDC.64 R6, c[0x0][0x388] ;  /* 0x0000e200ff067b82 */ /* 0x000e220000000a00 */
[----:B------:R-:W-:Y:S01]  /*0ef0*/  IMAD R0, R0, R2, R13 ;  /* 0x0000000200007224 */ /* 0x000fe200078e020d */
[----:B------:R-:W3:Y:S03]  /*0f00*/  LDG.E R5, desc[UR4][R4.64] ;  /* 0x0000000404057981 */ /* 0x000ee6000c1e1900 */
[----:B0-----:R-:W-:-:S06]  /*0f10*/  IMAD.WIDE R2, R0, 0x4, R6 ;  /* 0x0000000400027825 */ /* 0x001fcc00078e0206 */
[----:B------:R0:W4:Y:S02]  /*0f20*/  LDG.E R2, desc[UR4][R2.64] ;  /* 0x0000000402027981 */ /* 0x000124000c1e1900 */
[----:B0-----:R-:W-:Y:S01]  /*0f30*/  HFMA2 R3, -RZ, RZ, 1.5048828125, 33.21875 ;  /* 0x3e055027ff037431 */ /* 0x001fe200000001ff */
[----:B----4-:R-:W-:-:S05]  /*0f40*/  I2FP.F32.S32 R6, R2 ;  /* 0x0000000200067245 */ /* 0x010fca0000201400 */
        /* <DEDUP_REMOVED lines=16> */
[----:B------:R-:W-:Y:S01]  /*1050*/  FFMA R5, R8, R5, 0.33333182334899902344 ;  /* 0x3eaaaa7808057423 */ /* 0x000fe20000000005 */
[----:B------:R-:W-:Y:S02]  /*1060*/  FSEL R4, RZ, -23, P0 ;  /* 0xc1b80000ff047808 */ /* 0x000fe40000000000 */
[----:B------:R-:W-:Y:S01]  /*1070*/  ISETP.GT.U32.AND P0, PT, R6, 0x7f7fffff, PT ;  /* 0x7f7fffff0600780c */ /* 0x000fe20003f04070 */
[----:B------:R-:W-:Y:S01]  /*1080*/  FFMA R5, R8, R5, -0.5 ;  /* 0xbf00000008057423 */ /* 0x000fe20000000005 */
[----:B------:R-:W-:-:S03]  /*1090*/  I2FP.F32.S32 R7, R7 ;  /* 0x0000000700077245 */ /* 0x000fc60000201400 */
[C---:B------:R-:W-:Y:S02]  /*10a0*/  FMUL R5, R8.reuse, R5 ;  /* 0x0000000508057220 */ /* 0x040fe40000400000 */
[----:B------:R-:W-:Y:S01]  /*10b0*/  FFMA R4, R7, 1.1920928955078125e-07, R4 ;  /* 0x3400000007047823 */ /* 0x000fe20000000004 */
[----:B------:R-:W-:Y:S01]  /*10c0*/  MOV R7, 0x7f800000 ;  /* 0x7f80000000077802 */ /* 0x000fe20000000f00 */
[----:B------:R-:W-:-:S04]  /*10d0*/  FFMA R5, R8, R5, R8 ;  /* 0x0000000508057223 */ /* 0x000fc80000000008 */
[----:B------:R-:W-:Y:S01]  /*10e0*/  FFMA R4, R4, 0.69314718246459960938, R5 ;  /* 0x3f31721804047823 */ /* 0x000fe20000000005 */
[C---:B------:R-:W-:Y:S01]  /*10f0*/  @P0 FFMA R4, R6.reuse, R7, +INF ;  /* 0x7f80000006040423 */ /* 0x040fe20000000007 */
[----:B------:R-:W-:Y:S01]  /*1100*/  FSETP.NEU.AND P0, PT, R6, RZ, PT ;  /* 0x000000ff0600720b */ /* 0x000fe20003f0d000 */
[----:B0-----:R-:W-:-:S03]  /*1110*/  IMAD.WIDE R2, R0, 0x4, R2 ;  /* 0x0000000400027825 */ /* 0x001fc600078e0202 */
[----:B------:R-:W-:-:S05]  /*1120*/  FSEL R5, R4, -INF , P0 ;  /* 0xff80000004057808 */ /* 0x000fca0000000000 */
[----:B------:R-:W-:Y:S01]  /*1130*/  STG.E desc[UR4][R2.64], R5 ;  /* 0x0000000502007986 */ /* 0x000fe2000c101904 */
[----:B------:R-:W-:Y:S05]  /*1140*/  EXIT ;  /* 0x000000000000794d */ /* 0x000fea0003800000 */
.L_x_47:
        /* <DEDUP_REMOVED lines=11> */
.L_x_74:


//--------------------- .text._Z22creatingMeanPixelFramePfPiii --------------------------
	.section	.text._Z22creatingMeanPixelFramePfPiii,"ax",@progbits
	.align	128
        .global         _Z22creatingMeanPixelFramePfPiii
        .type           _Z22creatingMeanPixelFramePfPiii,@function
        .size           _Z22creatingMeanPixelFramePfPiii,(.L_x_71 - _Z22creatingMeanPixelFramePfPiii)
        .other          _Z22creatingMeanPixelFramePfPiii,@"STO_CUDA_ENTRY STV_DEFAULT"
_Z22creatingMeanPixelFramePfPiii:
.text._Z22creatingMeanPixelFramePfPiii:
        /* <DEDUP_REMOVED lines=14> */
[----:B------:R-:W-:Y:S01]  /*00e0*/  IMAD.MOV.U32 R15, RZ, RZ, RZ ;  /* 0x000000ffff0f7224 */ /* 0x000fe200078e00ff */
[----:B------:R-:W-:Y:S01]  /*00f0*/  ULOP3.LUT UR5, UR7, 0xf, URZ, 0xc0, !UPT ;  /* 0x0000000f07057892 */ /* 0x000fe2000f8ec0ff */
[----:B------:R-:W-:-:S03]  /*0100*/  UMOV UR4, URZ ;  /* 0x000000ff00047c82 */ /* 0x000fc60008000000 */
[----:B------:R-:W-:-:S03]  /*0110*/  UISETP.NE.AND UP0, UPT, UR5, URZ, UPT ;  /* 0x000000ff0500728c */ /* 0x000fc6000bf05270 */
[----:B------:R-:W-:Y:S08]  /*0120*/  BRA.U !UP1, `(.L_x_49) ;  /* 0x0000000509247547 */ /* 0x000ff0000b800000 */
[----:B------:R-:W-:Y:S01]  /*0130*/  ULOP3.LUT UR4, UR7, 0x7ffffff0, URZ, 0xc0, !UPT ;  /* 0x7ffffff007047892 */ /* 0x000fe2000f8ec0ff */
[----:B------:R-:W-:Y:S01]  /*0140*/  MOV R15, RZ ;  /* 0x000000ff000f7202 */ /* 0x000fe20000000f00 */
[----:B------:R-:W-:Y:S02]  /*0150*/  IMAD.MOV.U32 R0, RZ, RZ, R14 ;  /* 0x000000ffff007224 */ /* 0x000fe400078e000e */
[----:B------:R-:W-:-:S12]  /*0160*/  UIADD3 UR6, UPT, UPT, -UR4, URZ, URZ ;  /* 0x000000ff04067290 */ /* 0x000fd8000fffe1ff */
.L_x_50:
[----:B------:R-:W0:Y:S02]  /*0170*/  LDC.64 R4, c[0x0][0x388] ;  /* 0x0000e200ff047b82 */ /* 0x000e240000000a00 */
[----:B0-----:R-:W-:-:S05]  /*0180*/  IMAD.WIDE R4, R0, 0x4, R4 ;  /* 0x0000000400047825 */ /* 0x001fca00078e0204 */
[----:B------:R-:W2:Y:S01]  /*0190*/  LDG.E R18, desc[UR8][R4.64] ;  /* 0x0000000804127981 */ /* 0x000ea2000c1e1900 */
[----:B------:R-:W-:-:S04]  /*01a0*/  IMAD.WIDE R24, R19, 0x4, R4 ;  /* 0x0000000413187825 */ /* 0x000fc800078e0204 */
[C---:B------:R-:W-:Y:S02]  /*01b0*/  IMAD.WIDE R8, R19.reuse, 0x4, R24 ;  /* 0x0000000413087825 */ /* 0x040fe400078e0218 */
[----:B------:R-:W3:Y:S02]  /*01c0*/  LDG.E R24, desc[UR8][R24.64] ;  /* 0x0000000818187981 */ /* 0x000ee4000c1e1900 */
[C---:B------:R-:W-:Y:S02]  /*01d0*/  IMAD.WIDE R12, R19.reuse, 0x4, R8 ;  /* 0x00000004130c7825 */ /* 0x040fe400078e0208 */
[----:B------:R0:W4:Y:S04]  /*01e0*/  LDG.E R23, desc[UR8][R8.64] ;  /* 0x0000000808177981 */ /* 0x000128000c1e1900 */
        /* <DEDUP_REMOVED lines=9> */
[----:B------:R-:W-:-:S04]  /*0280*/  IMAD.WIDE R6, R19, 0x4, R10 ;  /* 0x0000000413067825 */ /* 0x000fc800078e020a */
[C---:B0-----:R-:W-:Y:S02]  /*0290*/  IMAD.WIDE R8, R19.reuse, 0x4, R6 ;  /* 0x0000000413087825 */ /* 0x041fe400078e0206 */
[----:B------:R3:W5:Y:S02]  /*02a0*/  LDG.E R6, desc[UR8][R6.64] ;  /* 0x0000000806067981 */ /* 0x000764000c1e1900 */
[C---:B-1----:R-:W-:Y:S02]  /*02b0*/  IMAD.WIDE R2, R19.reuse, 0x4, R8 ;  /* 0x0000000413027825 */ /* 0x042fe400078e0208 */
[----:B------:R-:W5:Y:S02]  /*02c0*/  LDG.E R8, desc[UR8][R8.64] ;  /* 0x0000000808087981 */ /* 0x000f64000c1e1900 */
[C---:B------:R-:W-:Y:S02]  /*02d0*/  IMAD.WIDE R4, R19.reuse, 0x4, R2 ;  /* 0x0000000413047825 */ /* 0x040fe400078e0202 */
[----:B------:R4:W5:Y:S02]  /*02e0*/  LDG.E R29, desc[UR8][R2.64] ;  /* 0x00000008021d7981 */ /* 0x000964000c1e1900 */
[----:B------:R-:W-:-:S02]  /*02f0*/  IMAD.WIDE R12, R19, 0x4, R4 ;  /* 0x00000004130c7825 */ /* 0x000fc400078e0204 */
[----:B------:R0:W5:Y:S02]  /*0300*/  LDG.E R4, desc[UR8][R4.64] ;  /* 0x0000000804047981 */ /* 0x000164000c1e1900 */
        /* <DEDUP_REMOVED lines=9> */
[----:B------:R-:W-:Y:S02]  /*03a0*/  LEA R0, R19, R0, 0x4 ;  /* 0x0000000013007211 */ /* 0x000fe400078e20ff */
[----:B--2---:R-:W-:-:S05]  /*03b0*/  I2FP.F32.S32 R18, R18 ;  /* 0x0000001200127245 */ /* 0x004fca0000201400 */
[----:B------:R-:W-:Y:S01]  /*03c0*/  FADD R18, R18, R15 ;  /* 0x0000000f12127221 */ /* 0x000fe20000000000 */
[----:B---3--:R-:W-:Y:S02]  /*03d0*/  I2FP.F32.S32 R7, R24 ;  /* 0x0000001800077245 */ /* 0x008fe40000201400 */
[----:B----4-:R-:W-:-:S03]  /*03e0*/  I2FP.F32.S32 R2, R23 ;  /* 0x0000001700027245 */ /* 0x010fc60000201400 */
[----:B------:R-:W-:Y:S01]  /*03f0*/  FADD R7, R18, R7 ;  /* 0x0000000712077221 */ /* 0x000fe20000000000 */
[----:B-----5:R-:W-:-:S03]  /*0400*/  I2FP.F32.S32 R3, R22 ;  /* 0x0000001600037245 */ /* 0x020fc60000201400 */
[----:B------:R-:W-:-:S04]  /*0410*/  FADD R2, R7, R2 ;  /* 0x0000000207027221 */ /* 0x000fc80000000000 */
[----:B------:R-:W-:Y:S01]  /*0420*/  FADD R2, R2, R3 ;  /* 0x0000000302027221 */ /* 0x000fe20000000000 */
[----:B------:R-:W-:-:S05]  /*0430*/  I2FP.F32.S32 R21, R21 ;  /* 0x0000001500157245 */ /* 0x000fca0000201400 */
[----:B------:R-:W-:Y:S01]  /*0440*/  FADD R2, R2, R21 ;  /* 0x0000001502027221 */ /* 0x000fe20000000000 */
[----:B------:R-:W-:-:S05]  /*0450*/  I2FP.F32.S32 R3, R20 ;  /* 0x0000001400037245 */ /* 0x000fca0000201400 */
[----:B------:R-:W-:Y:S01]  /*0460*/  FADD R2, R2, R3 ;  /* 0x0000000302027221 */ /* 0x000fe20000000000 */
[----:B------:R-:W-:-:S05]  /*0470*/  I2FP.F32.S32 R25, R25 ;  /* 0x0000001900197245 */ /* 0x000fca0000201400 */
[----:B------:R-:W-:Y:S01]  /*0480*/  FADD R2, R2, R25 ;  /* 0x0000001902027221 */ /* 0x000fe20000000000 */
[----:B------:R-:W-:-:S05]  /*0490*/  I2FP.F32.S32 R3, R28 ;  /* 0x0000001c00037245 */ /* 0x000fca0000201400 */
[----:B------:R-:W-:Y:S01]  /*04a0*/  FADD R2, R2, R3 ;  /* 0x0000000302027221 */ /* 0x000fe20000000000 */
[----:B0-----:R-:W-:-:S05]  /*04b0*/  I2FP.F32.S32 R5, R6 ;  /* 0x0000000600057245 */ /* 0x001fca0000201400 */
[----:B------:R-:W-:Y:S01]  /*04c0*/  FADD R2, R2, R5 ;  /* 0x0000000502027221 */ /* 0x000fe20000000000 */
[----:B------:R-:W-:Y:S02]  /*04d0*/  I2FP.F32.S32 R3, R8 ;  /* 0x0000000800037245 */ /* 0x000fe40000201400 */
[----:B------:R-:W-:-:S03]  /*04e0*/  I2FP.F32.S32 R29, R29 ;  /* 0x0000001d001d7245 */ /* 0x000fc60000201400 */
        /* <DEDUP_REMOVED lines=8> */
[----:B------:R-:W-:Y:S02]  /*0570*/  I2FP.F32.S32 R5, R26 ;  /* 0x0000001a00057245 */ /* 0x000fe40000201400 */
[----:B------:R-:W-:-:S03]  /*0580*/  I2FP.F32.S32 R15, R10 ;  /* 0x0000000a000f7245 */ /* 0x000fc60000201400 */
[----:B------:R-:W-:-:S04]  /*0590*/  FADD R2, R2, R5 ;  /* 0x0000000502027221 */ /* 0x000fc80000000000 */
[----:B------:R-:W-:Y:S01]  /*05a0*/  FADD R15, R2, R15 ;  /* 0x0000000f020f7221 */ /* 0x000fe20000000000 */
[----:B------:R-:W-:Y:S06]  /*05b0*/  BRA.U UP1, `(.L_x_50) ;  /* 0xfffffff901ec7547 */ /* 0x000fec000b83ffff */
.L_x_49:
        /* <DEDUP_REMOVED lines=24> */
[----:B--2---:R-:W-:-:S05]  /*0740*/  I2FP.F32.S32 R2, R2 ;  /* 0x0000000200027245 */ /* 0x004fca0000201400 */
[----:B------:R-:W-:Y:S01]  /*0750*/  FADD R2, R15, R2 ;  /* 0x000000020f027221 */ /* 0x000fe20000000000 */
[----:B---3--:R-:W-:-:S05]  /*0760*/  I2FP.F32.S32 R3, R4 ;  /* 0x0000000400037245 */ /* 0x008fca0000201400 */
[----:B------:R-:W-:Y:S01]  /*0770*/  FADD R2, R2, R3 ;  /* 0x0000000302027221 */ /* 0x000fe20000000000 */
[----:B----4-:R-:W-:-:S05]  /*0780*/  I2FP.F32.S32 R5, R6 ;  /* 0x0000000600057245 */ /* 0x010fca0000201400 */
[----:B------:R-:W-:Y:S01]  /*0790*/  FADD R2, R2, R5 ;  /* 0x0000000502027221 */ /* 0x000fe20000000000 */
[----:B-----5:R-:W-:-:S05]  /*07a0*/  I2FP.F32.S32 R3, R8 ;  /* 0x0000000800037245 */ /* 0x020fca0000201400 */
        /* <DEDUP_REMOVED lines=8> */
[----:B------:R-:W-:-:S07]  /*0830*/  FADD R15, R2, R15 ;  /* 0x0000000f020f7221 */ /* 0x000fce0000000000 */
.L_x_51:
        /* <DEDUP_REMOVED lines=16> */
[----:B--2---:R-:W-:-:S05]  /*0940*/  I2FP.F32.S32 R0, R2 ;  /* 0x0000000200007245 */ /* 0x004fca0000201400 */
[----:B------:R-:W-:Y:S01]  /*0950*/  FADD R0, R15, R0 ;  /* 0x000000000f007221 */ /* 0x000fe20000000000 */
[----:B---3--:R-:W-:-:S05]  /*0960*/  I2FP.F32.S32 R11, R4 ;  /* 0x00000004000b7245 */ /* 0x008fca0000201400 */
[----:B------:R-:W-:Y:S01]  /*0970*/  FADD R0, R0, R11 ;  /* 0x0000000b00007221 */ /* 0x000fe20000000000 */
[----:B----4-:R-:W-:Y:S02]  /*0980*/  I2FP.F32.S32 R13, R6 ;  /* 0x00000006000d7245 */ /* 0x010fe40000201400 */
[----:B-----5:R-:W-:-:S03]  /*0990*/  I2FP.F32.S32 R15, R8 ;  /* 0x00000008000f7245 */ /* 0x020fc60000201400 */
[----:B------:R-:W-:-:S04]  /*09a0*/  FADD R0, R0, R13 ;  /* 0x0000000d00007221 */ /* 0x000fc80000000000 */
[----:B------:R-:W-:-:S07]  /*09b0*/  FADD R15, R0, R15 ;  /* 0x0000000f000f7221 */ /* 0x000fce0000000000 */
.L_x_52:
[----:B------:R-:W-:Y:S05]  /*09c0*/  BRA.U !UP1, `(.L_x_48) ;  /* 0x00000001092c7547 */ /* 0x000fea000b800000 */
[----:B------:R-:W0:Y:S01]  /*09d0*/  LDC.64 R4, c[0x0][0x388] ;  /* 0x0000e200ff047b82 */ /* 0x000e220000000a00 */
[----:B------:R-:W-:Y:S01]  /*09e0*/  IMAD R0, R19, UR4, R14 ;  /* 0x0000000413007c24 */ /* 0x000fe2000f8e020e */
[----:B------:R-:W-:-:S12]  /*09f0*/  UIADD3 UR5, UPT, UPT, -UR5, URZ, URZ ;  /* 0x000000ff05057290 */ /* 0x000fd8000fffe1ff */
.L_x_53:
[----:B0-----:R-:W-:-:S06]  /*0a00*/  IMAD.WIDE R2, R0, 0x4, R4 ;  /* 0x0000000400027825 */ /* 0x001fcc00078e0204 */
[----:B------:R-:W2:Y:S01]  /*0a10*/  LDG.E R2, desc[UR8][R2.64] ;  /* 0x0000000802027981 */ /* 0x000ea2000c1e1900 */
[----:B------:R-:W-:Y:S01]  /*0a20*/  UIADD3 UR5, UPT, UPT, UR5, 0x1, URZ ;  /* 0x0000000105057890 */ /* 0x000fe2000fffe0ff */
[----:B------:R-:W-:-:S03]  /*0a30*/  IMAD.IADD R0, R0, 0x1, R19 ;  /* 0x0000000100007824 */ /* 0x000fc600078e0213 */
[----:B------:R-:W-:Y:S01]  /*0a40*/  UISETP.NE.AND UP0, UPT, UR5, URZ, UPT ;  /* 0x000000ff0500728c */ /* 0x000fe2000bf05270 */
[----:B--2---:R-:W-:-:S05]  /*0a50*/  I2FP.F32.S32 R6, R2 ;  /* 0x0000000200067245 */ /* 0x004fca0000201400 */
[----:B------:R-:W-:-:S03]  /*0a60*/  FADD R15, R6, R15 ;  /* 0x0000000f060f7221 */ /* 0x000fc60000000000 */
[----:B------:R-:W-:Y:S05]  /*0a70*/  BRA.U UP0, `(.L_x_53) ;  /* 0xfffffffd00e07547 */ /* 0x000fea000b83ffff */
.L_x_48:
        /* <DEDUP_REMOVED lines=12> */
[----:B------:R-:W-:Y:S05]  /*0b40*/  CALL.REL.NOINC `($__internal_3_$__cuda_sm3x_div_rn_noftz_f32_slowpath) ;  /* 0x0000000000187944 */ /* 0x000fea0003c00000 */
[----:B------:R-:W-:-:S07]  /*0b50*/  IMAD.MOV.U32 R5, RZ, RZ, R0 ;  /* 0x000000ffff057224 */ /* 0x000fce00078e0000 */
.L_x_55:
[----:B------:R-:W-:Y:S05]  /*0b60*/  BSYNC.RECONVERGENT B0 ;  /* 0x0000000000007941 */ /* 0x000fea0003800200 */
.L_x_54:
[----:B------:R-:W0:Y:S02]  /*0b70*/  LDC.64 R2, c[0x0][0x380] ;  /* 0x0000e000ff027b82 */ /* 0x000e240000000a00 */
[----:B0-----:R-:W-:-:S05]  /*0b80*/  IMAD.WIDE R14, R14, 0x4, R2 ;  /* 0x000000040e0e7825 */ /* 0x001fca00078e0202 */
[----:B------:R-:W-:Y:S01]  /*0b90*/  STG.E desc[UR8][R14.64], R5 ;  /* 0x000000050e007986 */ /* 0x000fe2000c101908 */
[----:B------:R-:W-:Y:S05]  /*0ba0*/  EXIT ;  /* 0x000000000000794d */ /* 0x000fea0003800000 */
        .weak           $__internal_3_$__cuda_sm3x_div_rn_noftz_f32_slowpath
        .type           $__internal_3_$__cuda_sm3x_div_rn_noftz_f32_slowpath,@function
        .size           $__internal_3_$__cuda_sm3x_div_rn_noftz_f32_slowpath,(.L_x_71 - $__internal_3_$__cuda_sm3x_div_rn_noftz_f32_slowpath)
$__internal_3_$__cuda_sm3x_div_rn_noftz_f32_slowpath:
[----:B------:R-:W-:Y:S01]  /*0bb0*/  SHF.R.U32.HI R5, RZ, 0x17, R4 ;  /* 0x00000017ff057819 */ /* 0x000fe20000011604 */
[----:B------:R-:W-:Y:S01]  /*0bc0*/  BSSY.RECONVERGENT B1, `(.L_x_56) ;  /* 0x0000063000017945 */ /* 0x000fe20003800200 */
[----:B------:R-:W-:Y:S02]  /*0bd0*/  SHF.R.U32.HI R0, RZ, 0x17, R3 ;  /* 0x00000017ff007819 */ /* 0x000fe40000011603 */
[----:B------:R-:W-:Y:S02]  /*0be0*/  LOP3.LUT R5, R5, 0xff, RZ, 0xc0, !PT ;  /* 0x000000ff05057812 */ /* 0x000fe400078ec0ff */
[----:B------:R-:W-:Y:S02]  /*0bf0*/  LOP3.LUT R10, R0, 0xff, RZ, 0xc0, !PT ;  /* 0x000000ff000a7812 */ /* 0x000fe400078ec0ff */
[----:B------:R-:W-:-:S03]  /*0c00*/  IADD3 R7, PT, PT, R5, -0x1, RZ ;  /* 0xffffffff05077810 */ /* 0x000fc60007ffe0ff */
[----:B------:R-:W-:Y:S01]  /*0c10*/  VIADD R8, R10, 0xffffffff ;  /* 0xffffffff0a087836 */ /* 0x000fe20000000000 */
[----:B------:R-:W-:-:S04]  /*0c20*/  ISETP.GT.U32.AND P0, PT, R7, 0xfd, PT ;  /* 0x000000fd0700780c */ /* 0x000fc80003f04070 */
[----:B------:R-:W-:-:S13]  /*0c30*/  ISETP.GT.U32.OR P0, PT, R8, 0xfd, P0 ;  /* 0x000000fd0800780c */ /* 0x000fda0000704470 */
[----:B------:R-:W-:Y:S01]  /*0c40*/  @!P0 MOV R6, RZ ;  /* 0x000000ff00068202 */ /* 0x000fe20000000f00 */
[----:B------:R-:W-:Y:S06]  /*0c50*/  @!P0 BRA `(.L_x_57) ;  /* 0x0000000000608947 */ /* 0x000fec0003800000 */
[----:B------:R-:W-:Y:S01]  /*0c60*/  FSETP.GTU.FTZ.AND P0, PT, |R3|, +INF , PT ;  /* 0x7f8000000300780b */ /* 0x000fe20003f1c200 */
[----:B------:R-:W-:Y:S01]  /*0c70*/  IMAD.MOV.U32 R0, RZ, RZ, R4 ;  /* 0x000000ffff007224 */ /* 0x000fe200078e0004 */
        /* <DEDUP_REMOVED lines=18> */
[----:B------:R-:W-:Y:S02]  /*0da0*/  @!P0 IMAD.MOV.U32 R6, RZ, RZ, -0x40 ;  /* 0xffffffc0ff068424 */ /* 0x000fe400078e00ff */
[----:B------:R-:W-:Y:S01]  /*0db0*/  @!P0 FFMA R3, R3, 1.84467440737095516160e+19, RZ ;  /* 0x5f80000003038823 */ /* 0x000fe200000000ff */
[----:B------:R-:W-:Y:S02]  /*0dc0*/  @!P1 FFMA R4, R0, 1.84467440737095516160e+19, RZ ;  /* 0x5f80000000049823 */ /* 0x000fe400000000ff */
[----:B------:R-:W-:-:S07]  /*0dd0*/  @!P1 IADD3 R6, PT, PT, R6, 0x40, RZ ;  /* 0x0000004006069810 */ /* 0x000fce0007ffe0ff */
.L_x_57:
[----:B------:R-:W-:Y:S01]  /*0de0*/  LEA R7, R5, 0xc0800000, 0x17 ;  /* 0xc080000005077811 */ /* 0x000fe200078eb8ff */
[----:B------:R-:W-:Y:S04]  /*0df0*/  BSSY.RECONVERGENT B2, `(.L_x_62) ;  /* 0x0000036000027945 */ /* 0x000fe80003800200 */
[----:B------:R-:W-:Y:S01]  /*0e00*/  IMAD.IADD R7, R4, 0x1, -R7 ;  /* 0x0000000104077824 */ /* 0x000fe200078e0a07 */
[----:B------:R-:W-:-:S03]  /*0e10*/  IADD3 R4, PT, PT, R10, -0x7f, RZ ;  /* 0xffffff810a047810 */ /* 0x000fc60007ffe0ff */
[----:B------:R-:W0:Y:S01]  /*0e20*/  MUFU.RCP R8, R7 ;  /* 0x0000000700087308 */ /* 0x000e220000001000 */
[----:B------:R-:W-:Y:S01]  /*0e30*/  FADD.FTZ R9, -R7, -RZ ;  /* 0x800000ff07097221 */ /* 0x000fe20000010100 */
[C---:B------:R-:W-:Y:S01]  /*0e40*/  IMAD R0, R4.reuse, -0x800000, R3 ;  /* 0xff80000004007824 */ /* 0x040fe200078e0203 */
[----:B------:R-:W-:-:S05]  /*0e50*/  IADD3 R5, PT, PT, R4, 0x7f, -R5 ;  /* 0x0000007f04057810 */ /* 0x000fca0007ffe805 */
[----:B------:R-:W-:Y:S02]  /*0e60*/  IMAD.IADD R5, R5, 0x1, R6 ;  /* 0x0000000105057824 */ /* 0x000fe400078e0206 */
        /* <DEDUP_REMOVED lines=9> */
[----:B------:R-:W-:-:S05]  /*0f00*/  IADD3 R7, PT, PT, R3, R5, RZ ;  /* 0x0000000503077210 */ /* 0x000fca0007ffe0ff */
[----:B------:R-:W-:-:S05]  /*0f10*/  VIADD R3, R7, 0xffffffff ;  /* 0xffffffff07037836 */ /* 0x000fca0000000000 */
        /* <DEDUP_REMOVED lines=27> */
[----:B------:R-:W-:-:S05]  /*10d0*/  LOP3.LUT R3, R3, R4, RZ, 0xc0, !PT ;  /* 0x0000000403037212 */ /* 0x000fca00078ec0ff */
[----:B------:R-:W-:-:S05]  /*10e0*/  IMAD.IADD R3, R6, 0x1, R3 ;  /* 0x0000000106037824 */ /* 0x000fca00078e0203 */
[----:B------:R-:W-:Y:S01]  /*10f0*/  LOP3.LUT R0, R3, R0, RZ, 0xfc, !PT ;  /* 0x0000000003007212 */ /* 0x000fe200078efcff */
[----:B------:R-:W-:Y:S06]  /*1100*/  BRA `(.L_x_65) ;  /* 0x0000000000107947 */ /* 0x000fec0003800000 */
.L_x_64:
[----:B------:R-:W-:-:S04]  /*1110*/  LOP3.LUT R0, R0, 0x80000000, RZ, 0xc0, !PT ;  /* 0x8000000000007812 */ /* 0x000fc800078ec0ff */
[----:B------:R-:W-:Y:S01]  /*1120*/  LOP3.LUT R0, R0, 0x7f800000, RZ, 0xfc, !PT ;  /* 0x7f80000000007812 */ /* 0x000fe200078efcff */
[----:B------:R-:W-:Y:S06]  /*1130*/  BRA `(.L_x_65) ;  /* 0x0000000000047947 */ /* 0x000fec0003800000 */
.L_x_63:
[----:B------:R-:W-:-:S07]  /*1140*/  LEA R0, R5, R0, 0x17 ;  /* 0x0000000005007211 */ /* 0x000fce00078eb8ff */
.L_x_65:
[----:B------:R-:W-:Y:S05]  /*1150*/  BSYNC.RECONVERGENT B2 ;  /* 0x0000000000027941 */ /* 0x000fea0003800200 */
.L_x_62:
[----:B------:R-:W-:Y:S05]  /*1160*/  BRA `(.L_x_66) ;  /* 0x0000000000207947 */ /* 0x000fea0003800000 */
.L_x_61:
[----:B------:R-:W-:-:S04]  /*1170*/  LOP3.LUT R0, R4, 0x80000000, R3, 0x48, !PT ;  /* 0x8000000004007812 */ /* 0x000fc800078e4803 */
[----:B------:R-:W-:Y:S01]  /*1180*/  LOP3.LUT R0, R0, 0x7f800000, RZ, 0xfc, !PT ;  /* 0x7f80000000007812 */ /* 0x000fe200078efcff */
[----:B------:R-:W-:Y:S06]  /*1190*/  BRA `(.L_x_66) ;  /* 0x0000000000147947 */ /* 0x000fec0003800000 */
.L_x_60:
[----:B------:R-:W-:Y:S01]  /*11a0*/  LOP3.LUT R0, R4, 0x80000000, R3, 0x48, !PT ;  /* 0x8000000004007812 */ /* 0x000fe200078e4803 */
[----:B------:R-:W-:Y:S06]  /*11b0*/  BRA `(.L_x_66) ;  /* 0x00000000000c7947 */ /* 0x000fec0003800000 */
.L_x_59:
[----:B------:R-:W0:Y:S01]  /*11c0*/  MUFU.RSQ R0, -QNAN ;  /* 0xffc0000000007908 */ /* 0x000e220000001400 */
[----:B------:R-:W-:Y:S05]  /*11d0*/  BRA `(.L_x_66) ;  /* 0x0000000000047947 */ /* 0x000fea0003800000 */
.L_x_58:
[----:B------:R-:W-:-:S07]  /*11e0*/  FADD.FTZ R0, R3, R0 ;  /* 0x0000000003007221 */ /* 0x000fce0000010000 */
.L_x_66:
[----:B------:R-:W-:Y:S05]  /*11f0*/  BSYNC.RECONVERGENT B1 ;  /* 0x0000000000017941 */ /* 0x000fea0003800200 */
.L_x_56:
[----:B------:R-:W-:-:S04]  /*1200*/  HFMA2 R3, -RZ, RZ, 0, 0 ;  /* 0x00000000ff037431 */ /* 0x000fc800000001ff */
[----:B0-----:R-:W-:Y:S05]  /*1210*/  RET.REL.NODEC R2 `(_Z22creatingMeanPixelFramePfPiii) ;  /* 0xffffffec02787950 */ /* 0x001fea0003c3ffff */
.L_x_67:
        /* <DEDUP_REMOVED lines=14> */
.L_x_71:


//--------------------- .nv.shared.reserved.0     --------------------------
	.section	.nv.shared.reserved.0,"aw",@nobits
	.weak		__nv_reservedSMEM_offset_0_alias
	.size		__nv_reservedSMEM_offset_0_alias, 0, 64
	.other		__nv_reservedSMEM_offset_0_alias,@"STO_CUDA_RESERVED_SHARED STV_DEFAULT"
__nv_reservedSMEM_offset_0_alias:
	.zero		0
	.zero		64


//--------------------- .nv.constant0._Z26creatingStdvLogNormalFramePfS_S_ii --------------------------
	.section	.nv.constant0._Z26creatingStdvLogNormalFramePfS_S_ii,"a",@progbits
	.sectionflags	@""
	.align	4
.nv.constant0._Z26creatingStdvLogNormalFramePfS_S_ii:
	.zero		928


//--------------------- .nv.constant0._Z26creatingMeanLogNormalFramePfS_ii --------------------------
	.section	.nv.constant0._Z26creatingMeanLogNormalFramePfS_ii,"a",@progbits
	.sectionflags	@""
	.align	4
.nv.constant0._Z26creatingMeanLogNormalFramePfS_ii:
	.zero		920


//--------------------- .nv.constant0._Z23creatingLogNormalFramesPfPiS_ii --------------------------
	.section	.nv.constant0._Z23creatingLogNormalFramesPfPiS_ii,"a",@progbits
	.sectionflags	@""
	.align	4
.nv.constant0._Z23creatingLogNormalFramesPfPiS_ii:
	.zero		928


//--------------------- .nv.constant0._Z22creatingMeanPixelFramePfPiii --------------------------
	.section	.nv.constant0._Z22creatingMeanPixelFramePfPiii,"a",@progbits
	.sectionflags	@""
	.align	4
.nv.constant0._Z22creatingMeanPixelFramePfPiii:
	.zero		920


//--------------------- SYMBOLS --------------------------

	.type		.nv.reservedSmem.offset0,@object
	.size		.nv.reservedSmem.offset0,0x4
